//
// Generated by NVIDIA NVVM Compiler
//
// Compiler Build ID: CL-36424714
// Cuda compilation tools, release 13.0, V13.0.88
// Based on NVVM 20.0.0
//

.version 9.0
.target sm_100
.address_size 64

	// .globl	_Z15rms_norm_kernelPKfS0_Pfiif
// _ZZ15rms_norm_kernelPKfS0_PfiifE5sdata has been demoted

.visible .entry _Z15rms_norm_kernelPKfS0_Pfiif(
	.param .u64 .ptr .align 1 _Z15rms_norm_kernelPKfS0_Pfiif_param_0,
	.param .u64 .ptr .align 1 _Z15rms_norm_kernelPKfS0_Pfiif_param_1,
	.param .u64 .ptr .align 1 _Z15rms_norm_kernelPKfS0_Pfiif_param_2,
	.param .u32 _Z15rms_norm_kernelPKfS0_Pfiif_param_3,
	.param .u32 _Z15rms_norm_kernelPKfS0_Pfiif_param_4,
	.param .f32 _Z15rms_norm_kernelPKfS0_Pfiif_param_5
)
{
	.reg .pred 	%p<19>;
	.reg .b32 	%r<86>;
	.reg .b32 	%f<111>;
	.reg .b64 	%rd<27>;
	// demoted variable
	.shared .align 4 .b8 _ZZ15rms_norm_kernelPKfS0_PfiifE5sdata[1024];
	ld.param.u64 	%rd8, [_Z15rms_norm_kernelPKfS0_Pfiif_param_0];
	ld.param.u64 	%rd9, [_Z15rms_norm_kernelPKfS0_Pfiif_param_1];
	ld.param.u64 	%rd10, [_Z15rms_norm_kernelPKfS0_Pfiif_param_2];
	ld.param.u32 	%r50, [_Z15rms_norm_kernelPKfS0_Pfiif_param_4];
	ld.param.f32 	%f15, [_Z15rms_norm_kernelPKfS0_Pfiif_param_5];
	cvta.to.global.u64 	%rd1, %rd10;
	cvta.to.global.u64 	%rd2, %rd9;
	cvta.to.global.u64 	%rd3, %rd8;
	mov.u32 	%r1, %ctaid.x;
	add.s32 	%r51, %r50, 255;
	shr.s32 	%r52, %r51, 31;
	shr.u32 	%r53, %r52, 24;
	add.s32 	%r54, %r51, %r53;
	shr.s32 	%r55, %r54, 8;
	mov.u32 	%r2, %tid.x;
	mul.lo.s32 	%r3, %r55, %r2;
	shl.b32 	%r56, %r2, 2;
	mov.u32 	%r57, _ZZ15rms_norm_kernelPKfS0_PfiifE5sdata;
	add.s32 	%r4, %r57, %r56;
	mov.b32 	%r58, 0;
	st.shared.u32 	[%r4], %r58;
	add.s32 	%r5, %r3, %r55;
	max.s32 	%r59, %r3, 0;
	setp.lt.s32 	%p1, %r59, %r50;
	setp.ge.s32 	%p2, %r59, %r50;
	@%p2 bra 	$L__BB0_14;
	mul.lo.s32 	%r6, %r50, %r1;
	min.s32 	%r60, %r5, %r50;
	add.s32 	%r61, %r3, 1;
	max.s32 	%r62, %r60, %r61;
	sub.s32 	%r7, %r62, %r3;
	and.b32  	%r8, %r7, 15;
	sub.s32 	%r63, %r3, %r62;
	setp.gt.u32 	%p3, %r63, -16;
	mov.f32 	%f110, 0f00000000;
	mov.u32 	%r75, %r3;
	@%p3 bra 	$L__BB0_4;
	and.b32  	%r64, %r7, -16;
	neg.s32 	%r73, %r64;
	add.s64 	%rd4, %rd3, 32;
	add.s32 	%r72, %r3, %r6;
	mov.f32 	%f110, 0f00000000;
	mov.u32 	%r75, %r3;
$L__BB0_3:
	.pragma "nounroll";
	mul.wide.s32 	%rd11, %r72, 4;
	add.s64 	%rd12, %rd4, %rd11;
	ld.global.f32 	%f19, [%rd12+-32];
	fma.rn.f32 	%f20, %f19, %f19, %f110;
	ld.global.f32 	%f21, [%rd12+-28];
	fma.rn.f32 	%f22, %f21, %f21, %f20;
	ld.global.f32 	%f23, [%rd12+-24];
	fma.rn.f32 	%f24, %f23, %f23, %f22;
	ld.global.f32 	%f25, [%rd12+-20];
	fma.rn.f32 	%f26, %f25, %f25, %f24;
	ld.global.f32 	%f27, [%rd12+-16];
	fma.rn.f32 	%f28, %f27, %f27, %f26;
	ld.global.f32 	%f29, [%rd12+-12];
	fma.rn.f32 	%f30, %f29, %f29, %f28;
	ld.global.f32 	%f31, [%rd12+-8];
	fma.rn.f32 	%f32, %f31, %f31, %f30;
	ld.global.f32 	%f33, [%rd12+-4];
	fma.rn.f32 	%f34, %f33, %f33, %f32;
	ld.global.f32 	%f35, [%rd12];
	fma.rn.f32 	%f36, %f35, %f35, %f34;
	ld.global.f32 	%f37, [%rd12+4];
	fma.rn.f32 	%f38, %f37, %f37, %f36;
	ld.global.f32 	%f39, [%rd12+8];
	fma.rn.f32 	%f40, %f39, %f39, %f38;
	ld.global.f32 	%f41, [%rd12+12];
	fma.rn.f32 	%f42, %f41, %f41, %f40;
	ld.global.f32 	%f43, [%rd12+16];
	fma.rn.f32 	%f44, %f43, %f43, %f42;
	ld.global.f32 	%f45, [%rd12+20];
	fma.rn.f32 	%f46, %f45, %f45, %f44;
	ld.global.f32 	%f47, [%rd12+24];
	fma.rn.f32 	%f48, %f47, %f47, %f46;
	ld.global.f32 	%f49, [%rd12+28];
	fma.rn.f32 	%f110, %f49, %f49, %f48;
	add.s32 	%r75, %r75, 16;
	add.s32 	%r73, %r73, 16;
	add.s32 	%r72, %r72, 16;
	setp.ne.s32 	%p4, %r73, 0;
	@%p4 bra 	$L__BB0_3;
$L__BB0_4:
	setp.eq.s32 	%p5, %r8, 0;
	@%p5 bra 	$L__BB0_13;
	and.b32  	%r18, %r7, 7;
	setp.lt.u32 	%p6, %r8, 8;
	@%p6 bra 	$L__BB0_7;
	add.s32 	%r65, %r75, %r6;
	mul.wide.s32 	%rd13, %r65, 4;
	add.s64 	%rd14, %rd3, %rd13;
	ld.global.f32 	%f51, [%rd14];
	fma.rn.f32 	%f52, %f51, %f51, %f110;
	ld.global.f32 	%f53, [%rd14+4];
	fma.rn.f32 	%f54, %f53, %f53, %f52;
	ld.global.f32 	%f55, [%rd14+8];
	fma.rn.f32 	%f56, %f55, %f55, %f54;
	ld.global.f32 	%f57, [%rd14+12];
	fma.rn.f32 	%f58, %f57, %f57, %f56;
	ld.global.f32 	%f59, [%rd14+16];
	fma.rn.f32 	%f60, %f59, %f59, %f58;
	ld.global.f32 	%f61, [%rd14+20];
	fma.rn.f32 	%f62, %f61, %f61, %f60;
	ld.global.f32 	%f63, [%rd14+24];
	fma.rn.f32 	%f64, %f63, %f63, %f62;
	ld.global.f32 	%f65, [%rd14+28];
	fma.rn.f32 	%f110, %f65, %f65, %f64;
	add.s32 	%r75, %r75, 8;
$L__BB0_7:
	setp.eq.s32 	%p7, %r18, 0;
	@%p7 bra 	$L__BB0_13;
	and.b32  	%r21, %r7, 3;
	setp.lt.u32 	%p8, %r18, 4;
	@%p8 bra 	$L__BB0_10;
	add.s32 	%r66, %r75, %r6;
	mul.wide.s32 	%rd15, %r66, 4;
	add.s64 	%rd16, %rd3, %rd15;
	ld.global.f32 	%f67, [%rd16];
	fma.rn.f32 	%f68, %f67, %f67, %f110;
	ld.global.f32 	%f69, [%rd16+4];
	fma.rn.f32 	%f70, %f69, %f69, %f68;
	ld.global.f32 	%f71, [%rd16+8];
	fma.rn.f32 	%f72, %f71, %f71, %f70;
	ld.global.f32 	%f73, [%rd16+12];
	fma.rn.f32 	%f110, %f73, %f73, %f72;
	add.s32 	%r75, %r75, 4;
$L__BB0_10:
	setp.eq.s32 	%p9, %r21, 0;
	@%p9 bra 	$L__BB0_13;
	add.s32 	%r79, %r75, %r6;
	neg.s32 	%r78, %r21;
$L__BB0_12:
	.pragma "nounroll";
	mul.wide.s32 	%rd17, %r79, 4;
	add.s64 	%rd18, %rd3, %rd17;
	ld.global.f32 	%f74, [%rd18];
	fma.rn.f32 	%f110, %f74, %f74, %f110;
	add.s32 	%r79, %r79, 1;
	add.s32 	%r78, %r78, 1;
	setp.ne.s32 	%p10, %r78, 0;
	@%p10 bra 	$L__BB0_12;
$L__BB0_13:
	st.shared.f32 	[%r4], %f110;
$L__BB0_14:
	bar.sync 	0;
	mov.u32 	%r80, %ntid.x;
	setp.lt.u32 	%p11, %r80, 2;
	@%p11 bra 	$L__BB0_18;
$L__BB0_15:
	shr.u32 	%r32, %r80, 1;
	setp.ge.u32 	%p12, %r2, %r32;
	@%p12 bra 	$L__BB0_17;
	shl.b32 	%r67, %r32, 2;
	add.s32 	%r68, %r4, %r67;
	ld.shared.f32 	%f75, [%r68];
	ld.shared.f32 	%f76, [%r4];
	add.f32 	%f77, %f75, %f76;
	st.shared.f32 	[%r4], %f77;
$L__BB0_17:
	bar.sync 	0;
	setp.gt.u32 	%p13, %r80, 3;
	mov.u32 	%r80, %r32;
	@%p13 bra 	$L__BB0_15;
$L__BB0_18:
	ld.shared.f32 	%f78, [_ZZ15rms_norm_kernelPKfS0_PfiifE5sdata];
	cvt.rn.f32.s32 	%f79, %r50;
	div.rn.f32 	%f80, %f78, %f79;
	add.f32 	%f81, %f15, %f80;
	sqrt.rn.f32 	%f14, %f81;
	not.pred 	%p14, %p1;
	@%p14 bra 	$L__BB0_25;
	mul.lo.s32 	%r33, %r50, %r1;
	min.s32 	%r34, %r5, %r50;
	add.s32 	%r69, %r3, 1;
	max.s32 	%r35, %r34, %r69;
	sub.s32 	%r70, %r35, %r3;
	and.b32  	%r36, %r70, 3;
	setp.eq.s32 	%p15, %r36, 0;
	mov.u32 	%r85, %r3;
	@%p15 bra 	$L__BB0_22;
	add.s32 	%r82, %r3, %r33;
	neg.s32 	%r81, %r36;
	add.s32 	%r85, %r3, %r36;
$L__BB0_21:
	.pragma "nounroll";
	mul.wide.s32 	%rd19, %r82, 4;
	add.s64 	%rd20, %rd1, %rd19;
	add.s64 	%rd21, %rd2, %rd19;
	add.s64 	%rd22, %rd3, %rd19;
	ld.global.f32 	%f82, [%rd22];
	div.rn.f32 	%f83, %f82, %f14;
	ld.global.f32 	%f84, [%rd21];
	mul.f32 	%f85, %f83, %f84;
	st.global.f32 	[%rd20], %f85;
	add.s32 	%r82, %r82, 1;
	add.s32 	%r81, %r81, 1;
	setp.ne.s32 	%p16, %r81, 0;
	@%p16 bra 	$L__BB0_21;
$L__BB0_22:
	sub.s32 	%r71, %r3, %r35;
	setp.gt.u32 	%p17, %r71, -4;
	@%p17 bra 	$L__BB0_25;
	add.s64 	%rd5, %rd3, 8;
	add.s32 	%r84, %r85, %r33;
	add.s64 	%rd6, %rd2, 8;
	add.s64 	%rd7, %rd1, 8;
$L__BB0_24:
	mul.wide.s32 	%rd23, %r84, 4;
	add.s64 	%rd24, %rd5, %rd23;
	add.s64 	%rd25, %rd6, %rd23;
	add.s64 	%rd26, %rd7, %rd23;
	ld.global.f32 	%f86, [%rd24+-8];
	div.rn.f32 	%f87, %f86, %f14;
	ld.global.f32 	%f88, [%rd25+-8];
	mul.f32 	%f89, %f87, %f88;
	st.global.f32 	[%rd26+-8], %f89;
	ld.global.f32 	%f90, [%rd24+-4];
	div.rn.f32 	%f91, %f90, %f14;
	ld.global.f32 	%f92, [%rd25+-4];
	mul.f32 	%f93, %f91, %f92;
	st.global.f32 	[%rd26+-4], %f93;
	ld.global.f32 	%f94, [%rd24];
	div.rn.f32 	%f95, %f94, %f14;
	ld.global.f32 	%f96, [%rd25];
	mul.f32 	%f97, %f95, %f96;
	st.global.f32 	[%rd26], %f97;
	ld.global.f32 	%f98, [%rd24+4];
	div.rn.f32 	%f99, %f98, %f14;
	ld.global.f32 	%f100, [%rd25+4];
	mul.f32 	%f101, %f99, %f100;
	st.global.f32 	[%rd26+4], %f101;
	add.s32 	%r85, %r85, 4;
	add.s32 	%r84, %r84, 4;
	setp.lt.s32 	%p18, %r85, %r34;
	@%p18 bra 	$L__BB0_24;
$L__BB0_25:
	ret;

}


// ===== COMPILED SASS (sm_100) =====

	.target	sm_100

	.elftype	@"ET_EXEC"


//--------------------- .note.nv.tkinfo           --------------------------
	.section	.note.nv.tkinfo,"",@"SHT_NOTE"
	.sectionflags	@"SHF_NOTE_NV_TKINFO"
	.tkinfo
        /*0018*/ 	.word	0x00000002
        /*0030*/ 	.string	""
        /*0030*/ 	.string	"ptxas"
        /*0030*/ 	.string	"Cuda compilation tools, release 13.0, V13.0.88"
        /*0030*/ 	.string	"Build cuda_13.0.r13.0/compiler.36424714_0"
        /*0030*/ 	.string	"-arch sm_100 -m 64 "



//--------------------- .note.nv.cuinfo           --------------------------
	.section	.note.nv.cuinfo,"",@"SHT_NOTE"
	.sectionflags	@"SHF_NOTE_NV_CUINFO"
        /*0018*/ 	.short	0x0002
        /*001a*/ 	.short	0x0064
        /*001c*/ 	.short	0x0082
	.zero		2


//--------------------- .nv.info                  --------------------------
	.section	.nv.info,"",@"SHT_CUDA_INFO"
	.align	4


	//----- nvinfo : EIATTR_REGCOUNT
	.align		4
        /*0000*/ 	.byte	0x04, 0x2f
        /*0002*/ 	.short	(.L_1 - .L_0)
	.align		4
.L_0:
        /*0004*/ 	.word	index@(_Z15rms_norm_kernelPKfS0_Pfiif)
        /*0008*/ 	.word	0x00000020


	//----- nvinfo : EIATTR_FRAME_SIZE
	.align		4
.L_1:
        /*000c*/ 	.byte	0x04, 0x11
        /*000e*/ 	.short	(.L_3 - .L_2)
	.align		4
.L_2:
        /*0010*/ 	.word	index@($__internal_1_$__cuda_sm3x_div_rn_noftz_f32_slowpath)
        /*0014*/ 	.word	0x00000000


	//----- nvinfo : EIATTR_FRAME_SIZE
	.align		4
.L_3:
        /*0018*/ 	.byte	0x04, 0x11
        /*001a*/ 	.short	(.L_5 - .L_4)
	.align		4
.L_4:
        /*001c*/ 	.word	index@($__internal_0_$__cuda_sm20_sqrt_rn_f32_slowpath)
        /*0020*/ 	.word	0x00000000


	//----- nvinfo : EIATTR_FRAME_SIZE
	.align		4
.L_5:
        /*0024*/ 	.byte	0x04, 0x11
        /*0026*/ 	.short	(.L_7 - .L_6)
	.align		4
.L_6:
        /*0028*/ 	.word	index@(_Z15rms_norm_kernelPKfS0_Pfiif)
        /*002c*/ 	.word	0x00000000


	//----- nvinfo : EIATTR_MIN_STACK_SIZE
	.align		4
.L_7:
        /*0030*/ 	.byte	0x04, 0x12
        /*0032*/ 	.short	(.L_9 - .L_8)
	.align		4
.L_8:
        /*0034*/ 	.word	index@(_Z15rms_norm_kernelPKfS0_Pfiif)
        /*0038*/ 	.word	0x00000000
.L_9:


//--------------------- .nv.compat                --------------------------
	.section	.nv.compat,"",@"SHT_CUDA_COMPAT_INFO"
	.align	4
        /*0000*/ 	.byte	0x02, 0x09, 0x00, 0x00, 0x02, 0x02, 0x01, 0x00, 0x02, 0x05, 0x05, 0x00, 0x03, 0x07, 0x01, 0x01
        /*0010*/ 	.byte	0x02, 0x03, 0x00, 0x00, 0x02, 0x06, 0x01, 0x00, 0x04, 0x0b, 0x08, 0x00, 0x01, 0x00, 0x00, 0x00
        /*0020*/ 	.byte	0x00, 0x00, 0x00, 0x00


//--------------------- .nv.info._Z15rms_norm_kernelPKfS0_Pfiif --------------------------
	.section	.nv.info._Z15rms_norm_kernelPKfS0_Pfiif,"",@"SHT_CUDA_INFO"
	.sectionflags	@""
	.align	4


	//----- nvinfo : EIATTR_CUDA_API_VERSION
	.align		4
        /*0000*/ 	.byte	0x04, 0x37
        /*0002*/ 	.short	(.L_11 - .L_10)
.L_10:
        /*0004*/ 	.word	0x00000082


	//----- nvinfo : EIATTR_KPARAM_INFO
	.align		4
.L_11:
        /*0008*/ 	.byte	0x04, 0x17
        /*000a*/ 	.short	(.L_13 - .L_12)
.L_12:
        /*000c*/ 	.word	0x00000000
        /*0010*/ 	.short	0x0005
        /*0012*/ 	.short	0x0020
        /*0014*/ 	.byte	0x00, 0xf0, 0x11, 0x00


	//----- nvinfo : EIATTR_KPARAM_INFO
	.align		4
.L_13:
        /*0018*/ 	.byte	0x04, 0x17
        /*001a*/ 	.short	(.L_15 - .L_14)
.L_14:
        /*001c*/ 	.word	0x00000000
        /*0020*/ 	.short	0x0004
        /*0022*/ 	.short	0x001c
        /*0024*/ 	.byte	0x00, 0xf0, 0x11, 0x00


	//----- nvinfo : EIATTR_KPARAM_INFO
	.align		4
.L_15:
        /*0028*/ 	.byte	0x04, 0x17
        /*002a*/ 	.short	(.L_17 - .L_16)
.L_16:
        /*002c*/ 	.word	0x00000000
        /*0030*/ 	.short	0x0003
        /*0032*/ 	.short	0x0018
        /*0034*/ 	.byte	0x00, 0xf0, 0x11, 0x00


	//----- nvinfo : EIATTR_KPARAM_INFO
	.align		4
.L_17:
        /*0038*/ 	.byte	0x04, 0x17
        /*003a*/ 	.short	(.L_19 - .L_18)
.L_18:
        /*003c*/ 	.word	0x00000000
        /*0040*/ 	.short	0x0002
        /*0042*/ 	.short	0x0010
        /*0044*/ 	.byte	0x00, 0xf5, 0x21, 0x00


	//----- nvinfo : EIATTR_KPARAM_INFO
	.align		4
.L_19:
        /*0048*/ 	.byte	0x04, 0x17
        /*004a*/ 	.short	(.L_21 - .L_20)
.L_20:
        /*004c*/ 	.word	0x00000000
        /*0050*/ 	.short	0x0001
        /*0052*/ 	.short	0x0008
        /*0054*/ 	.byte	0x00, 0xf5, 0x21, 0x00


	//----- nvinfo : EIATTR_KPARAM_INFO
	.align		4
.L_21:
        /*0058*/ 	.byte	0x04, 0x17
        /*005a*/ 	.short	(.L_23 - .L_22)
.L_22:
        /*005c*/ 	.word	0x00000000
        /*0060*/ 	.short	0x0000
        /*0062*/ 	.short	0x0000
        /*0064*/ 	.byte	0x00, 0xf5, 0x21, 0x00


	//----- nvinfo : EIATTR_SPARSE_MMA_MASK
	.align		4
.L_23:
        /*0068*/ 	.byte	0x03, 0x50
        /*006a*/ 	.short	0x0000


	//----- nvinfo : EIATTR_MAXREG_COUNT
	.align		4
        /*006c*/ 	.byte	0x03, 0x1b
        /*006e*/ 	.short	0x00ff


	//----- nvinfo : EIATTR_NUM_BARRIERS
	.align		4
        /*0070*/ 	.byte	0x02, 0x4c
        /*0072*/ 	.byte	0x01
	.zero		1


	//----- nvinfo : EIATTR_MERCURY_ISA_VERSION
	.align		4
        /*0074*/ 	.byte	0x03, 0x5f
        /*0076*/ 	.short	0x0101


	//----- nvinfo : EIATTR_VRC_CTA_INIT_COUNT
	.align		4
        /*0078*/ 	.byte	0x02, 0x4a
	.zero		1
	.zero		1


	//----- nvinfo : EIATTR_EXIT_INSTR_OFFSETS
	.align		4
        /*007c*/ 	.byte	0x04, 0x1c
        /*007e*/ 	.short	(.L_25 - .L_24)


	//   ....[0]....
.L_24:
        /*0080*/ 	.word	0x00000bb0


	//   ....[1]....
        /*0084*/ 	.word	0x00000e40


	//   ....[2]....
        /*0088*/ 	.word	0x000013c0


	//----- nvinfo : EIATTR_CRS_STACK_SIZE
	.align		4
.L_25:
        /*008c*/ 	.byte	0x04, 0x1e
        /*008e*/ 	.short	(.L_27 - .L_26)
.L_26:
        /*0090*/ 	.word	0x00000000


	//----- nvinfo : EIATTR_CBANK_PARAM_SIZE
	.align		4
.L_27:
        /*0094*/ 	.byte	0x03, 0x19
        /*0096*/ 	.short	0x0024


	//----- nvinfo : EIATTR_PARAM_CBANK
	.align		4
        /*0098*/ 	.byte	0x04, 0x0a
        /*009a*/ 	.short	(.L_29 - .L_28)
	.align		4
.L_28:
        /*009c*/ 	.word	index@(.nv.constant0._Z15rms_norm_kernelPKfS0_Pfiif)
        /*00a0*/ 	.short	0x0380
        /*00a2*/ 	.short	0x0024


	//----- nvinfo : EIATTR_SW_WAR
	.align		4
.L_29:
        /*00a4*/ 	.byte	0x04, 0x36
        /*00a6*/ 	.short	(.L_31 - .L_30)
.L_30:
        /*00a8*/ 	.word	0x00000008
.L_31:


//--------------------- .nv.callgraph             --------------------------
	.section	.nv.callgraph,"",@"SHT_CUDA_CALLGRAPH"
	.align	4
	.sectionentsize	8
	.align		4
        /*0000*/ 	.word	0x00000000
	.align		4
        /*0004*/ 	.word	0xffffffff
	.align		4
        /*0008*/ 	.word	0x00000000
	.align		4
        /*000c*/ 	.word	0xfffffffe
	.align		4
        /*0010*/ 	.word	0x00000000
	.align		4
        /*0014*/ 	.word	0xfffffffd
	.align		4
        /*0018*/ 	.word	0x00000000
	.align		4
        /*001c*/ 	.word	0xfffffffc


//--------------------- .text._Z15rms_norm_kernelPKfS0_Pfiif --------------------------
	.section	.text._Z15rms_norm_kernelPKfS0_Pfiif,"ax",@progbits
	.align	128
        .global         _Z15rms_norm_kernelPKfS0_Pfiif
        .type           _Z15rms_norm_kernelPKfS0_Pfiif,@function
        .size           _Z15rms_norm_kernelPKfS0_Pfiif,(.L_x_46 - _Z15rms_norm_kernelPKfS0_Pfiif)
        .other          _Z15rms_norm_kernelPKfS0_Pfiif,@"STO_CUDA_ENTRY STV_DEFAULT"
_Z15rms_norm_kernelPKfS0_Pfiif:
.text._Z15rms_norm_kernelPKfS0_Pfiif:
[----:B------:R-:W-:Y:S08]  /*0000*/  LDC R1, c[0x0][0x37c] ;  /* 0x0000df00ff017b82 */ /* 0x000ff00000000800 */
[----:B------:R-:W0:Y:S01]  /*0010*/  LDC R0, c[0x0][0x39c] ;  /* 0x0000e700ff007b82 */ /* 0x000e220000000800 */
[----:B------:R-:W1:Y:S01]  /*0020*/  S2R R6, SR_TID.X ;  /* 0x0000000000067919 */ /* 0x000e620000002100 */
[----:B------:R-:W-:Y:S01]  /*0030*/  UMOV UR4, 0x400 ;  /* 0x0000040000047882 */ /* 0x000fe20000000000 */
[----:B------:R-:W2:Y:S01]  /*0040*/  LDCU.64 UR12, c[0x0][0x358] ;  /* 0x00006b00ff0c77ac */ /* 0x000ea20008000a00 */
[----:B------:R-:W-:Y:S04]  /*0050*/  BSSY.RECONVERGENT B0, `(.L_x_0) ;  /* 0x0000086000007945 */ /* 0x000fe80003800200 */
[----:B------:R-:W3:Y:S08]  /*0060*/  S2UR UR5, SR_CgaCtaId ;  /* 0x00000000000579c3 */ /* 0x000ef00000008800 */
[----:B------:R-:W4:Y:S01]  /*0070*/  S2UR UR14, SR_CTAID.X ;  /* 0x00000000000e79c3 */ /* 0x000f220000002500 */
[----:B0-----:R-:W-:-:S04]  /*0080*/  IADD3 R2, PT, PT, R0, 0xff, RZ ;  /* 0x000000ff00027810 */ /* 0x001fc80007ffe0ff */
[----:B------:R-:W-:-:S04]  /*0090*/  SHF.R.S32.HI R3, RZ, 0x1f, R2 ;  /* 0x0000001fff037819 */ /* 0x000fc80000011402 */
[----:B------:R-:W-:Y:S01]  /*00a0*/  LEA.HI R3, R3, R2, RZ, 0x8 ;  /* 0x0000000203037211 */ /* 0x000fe200078f40ff */
[----:B---3--:R-:W-:-:S03]  /*00b0*/  ULEA UR4, UR5, UR4, 0x18 ;  /* 0x0000000405047291 */ /* 0x008fc6000f8ec0ff */
[----:B------:R-:W-:-:S03]  /*00c0*/  SHF.R.S32.HI R3, RZ, 0x8, R3 ;  /* 0x00000008ff037819 */ /* 0x000fc60000011403 */
[----:B-1----:R-:W-:Y:S02]  /*00d0*/  LEA R7, R6, UR4, 0x2 ;  /* 0x0000000406077c11 */ /* 0x002fe4000f8e10ff */
[----:B------:R-:W-:-:S03]  /*00e0*/  IMAD R27, R3, R6, RZ ;  /* 0x00000006031b7224 */ /* 0x000fc600078e02ff */
[----:B------:R0:W-:Y:S01]  /*00f0*/  STS [R7], RZ ;  /* 0x000000ff07007388 */ /* 0x0001e20000000800 */
[----:B------:R-:W-:Y:S01]  /*0100*/  IMAD.IADD R13, R3, 0x1, R27 ;  /* 0x00000001030d7824 */ /* 0x000fe200078e021b */
[----:B------:R-:W-:-:S04]  /*0110*/  VIMNMX R5, PT, PT, RZ, R27, !PT ;  /* 0x0000001bff057248 */ /* 0x000fc80007fe0100 */
[CC--:B------:R-:W-:Y:S02]  /*0120*/  ISETP.GE.AND P0, PT, R5.reuse, R0.reuse, PT ;  /* 0x000000000500720c */ /* 0x0c0fe40003f06270 */
[----:B------:R-:W-:-:S11]  /*0130*/  ISETP.GE.AND P2, PT, R5, R0, PT ;  /* 0x000000000500720c */ /* 0x000fd60003f46270 */
[----:B0-2-4-:R-:W-:Y:S05]  /*0140*/  @P0 BRA `(.L_x_1) ;  /* 0x0000000400d80947 */ /* 0x015fea0003800000 */
[----:B------:R-:W-:Y:S01]  /*0150*/  VIMNMX R2, PT, PT, R13, R0, PT ;  /* 0x000000000d027248 */ /* 0x000fe20003fe0100 */
[----:B------:R-:W-:Y:S01]  /*0160*/  BSSY.RECONVERGENT B1, `(.L_x_2) ;  /* 0x0000038000017945 */ /* 0x000fe20003800200 */
[----:B------:R-:W-:Y:S02]  /*0170*/  HFMA2 R10, -RZ, RZ, 0, 0 ;  /* 0x00000000ff0a7431 */ /* 0x000fe400000001ff */
[----:B------:R-:W-:Y:S01]  /*0180*/  IMAD.MOV.U32 R9, RZ, RZ, R27 ;  /* 0x000000ffff097224 */ /* 0x000fe200078e001b */
[----:B------:R-:W-:-:S04]  /*0190*/  VIADDMNMX R2, R27, 0x1, R2, !PT ;  /* 0x000000011b027846 */ /* 0x000fc80007800102 */
[C---:B------:R-:W-:Y:S01]  /*01a0*/  IADD3 R8, PT, PT, -R27.reuse, R2, RZ ;  /* 0x000000021b087210 */ /* 0x040fe20007ffe1ff */
[----:B------:R-:W-:-:S03]  /*01b0*/  IMAD.IADD R2, R27, 0x1, -R2 ;  /* 0x000000011b027824 */ /* 0x000fc600078e0a02 */
[----:B------:R-:W-:Y:S02]  /*01c0*/  LOP3.LUT R25, R8, 0xf, RZ, 0xc0, !PT ;  /* 0x0000000f08197812 */ /* 0x000fe400078ec0ff */
[----:B------:R-:W-:Y:S02]  /*01d0*/  ISETP.GT.U32.AND P0, PT, R2, -0x10, PT ;  /* 0xfffffff00200780c */ /* 0x000fe40003f04070 */
[----:B------:R-:W-:-:S11]  /*01e0*/  ISETP.NE.AND P1, PT, R25, RZ, PT ;  /* 0x000000ff1900720c */ /* 0x000fd60003f25270 */
[----:B------:R-:W-:Y:S05]  /*01f0*/  @P0 BRA `(.L_x_3) ;  /* 0x0000000000b80947 */ /* 0x000fea0003800000 */
[----:B------:R-:W0:Y:S01]  /*0200*/  LDC.64 R2, c[0x0][0x380] ;  /* 0x0000e000ff027b82 */ /* 0x000e220000000a00 */
[----:B------:R-:W-:Y:S01]  /*0210*/  LOP3.LUT R12, R8, 0xfffffff0, RZ, 0xc0, !PT ;  /* 0xfffffff0080c7812 */ /* 0x000fe200078ec0ff */
[----:B------:R-:W-:Y:S01]  /*0220*/  IMAD R11, R0, UR14, R27 ;  /* 0x0000000e000b7c24 */ /* 0x000fe2000f8e021b */
[----:B------:R-:W-:Y:S01]  /*0230*/  MOV R9, R27 ;  /* 0x0000001b00097202 */ /* 0x000fe20000000f00 */
[----:B------:R-:W-:Y:S02]  /*0240*/  IMAD.MOV.U32 R10, RZ, RZ, RZ ;  /* 0x000000ffff0a7224 */ /* 0x000fe400078e00ff */
[----:B------:R-:W-:Y:S01]  /*0250*/  IMAD.MOV R12, RZ, RZ, -R12 ;  /* 0x000000ffff0c7224 */ /* 0x000fe200078e0a0c */
[----:B0-----:R-:W-:-:S04]  /*0260*/  IADD3 R2, P0, PT, R2, 0x20, RZ ;  /* 0x0000002002027810 */ /* 0x001fc80007f1e0ff */
[----:B------:R-:W-:-:S09]  /*0270*/  IADD3.X R3, PT, PT, RZ, R3, RZ, P0, !PT ;  /* 0x00000003ff037210 */ /* 0x000fd200007fe4ff */
.L_x_4:
[----:B------:R-:W-:-:S05]  /*0280*/  IMAD.WIDE R4, R11, 0x4, R2 ;  /* 0x000000040b047825 */ /* 0x000fca00078e0202 */
[----:B------:R-:W2:Y:S04]  /*0290*/  LDG.E R23, desc[UR12][R4.64+-0x20] ;  /* 0xffffe00c04177981 */ /* 0x000ea8000c1e1900 */
[----:B------:R-:W3:Y:S04]  /*02a0*/  LDG.E R24, desc[UR12][R4.64+-0x1c] ;  /* 0xffffe40c04187981 */ /* 0x000ee8000c1e1900 */
[----:B------:R-:W4:Y:S04]  /*02b0*/  LDG.E R22, desc[UR12][R4.64+-0x18] ;  /* 0xffffe80c04167981 */ /* 0x000f28000c1e1900 */
[----:B------:R-:W5:Y:S04]  /*02c0*/  LDG.E R21, desc[UR12][R4.64+-0x14] ;  /* 0xffffec0c04157981 */ /* 0x000f68000c1e1900 */
[----:B------:R-:W5:Y:S04]  /*02d0*/  LDG.E R14, desc[UR12][R4.64+-0x10] ;  /* 0xfffff00c040e7981 */ /* 0x000f68000c1e1900 */
[----:B------:R-:W5:Y:S04]  /*02e0*/  LDG.E R15, desc[UR12][R4.64+-0xc] ;  /* 0xfffff40c040f7981 */ /* 0x000f68000c1e1900 */
[----:B------:R-:W5:Y:S04]  /*02f0*/  LDG.E R16, desc[UR12][R4.64+-0x8] ;  /* 0xfffff80c04107981 */ /* 0x000f68000c1e1900 */
[----:B------:R-:W5:Y:S04]  /*0300*/  LDG.E R17, desc[UR12][R4.64+-0x4] ;  /* 0xfffffc0c04117981 */ /* 0x000f68000c1e1900 */
[----:B------:R-:W5:Y:S04]  /*0310*/  LDG.E R18, desc[UR12][R4.64] ;  /* 0x0000000c04127981 */ /* 0x000f68000c1e1900 */
[----:B------:R-:W5:Y:S04]  /*0320*/  LDG.E R19, desc[UR12][R4.64+0x4] ;  /* 0x0000040c04137981 */ /* 0x000f68000c1e1900 */
[----:B------:R-:W5:Y:S01]  /*0330*/  LDG.E R20, desc[UR12][R4.64+0x8] ;  /* 0x0000080c04147981 */ /* 0x000f62000c1e1900 */
[----:B--2---:R-:W-:-:S03]  /*0340*/  FFMA R23, R23, R23, R10 ;  /* 0x0000001717177223 */ /* 0x004fc6000000000a */
[----:B------:R-:W2:Y:S01]  /*0350*/  LDG.E R10, desc[UR12][R4.64+0xc] ;  /* 0x00000c0c040a7981 */ /* 0x000ea2000c1e1900 */
[----:B---3--:R-:W-:-:S03]  /*0360*/  FFMA R29, R24, R24, R23 ;  /* 0x00000018181d7223 */ /* 0x008fc60000000017 */
[----:B------:R-:W3:Y:S01]  /*0370*/  LDG.E R23, desc[UR12][R4.64+0x10] ;  /* 0x0000100c04177981 */ /* 0x000ee2000c1e1900 */
[----:B----4-:R-:W-:-:S03]  /*0380*/  FFMA R24, R22, R22, R29 ;  /* 0x0000001616187223 */ /* 0x010fc6000000001d */
[----:B------:R-:W4:Y:S01]  /*0390*/  LDG.E R22, desc[UR12][R4.64+0x14] ;  /* 0x0000140c04167981 */ /* 0x000f22000c1e1900 */
[----:B-----5:R-:W-:-:S03]  /*03a0*/  FFMA R29, R21, R21, R24 ;  /* 0x00000015151d7223 */ /* 0x020fc60000000018 */
[----:B------:R-:W5:Y:S04]  /*03b0*/  LDG.E R21, desc[UR12][R4.64+0x18] ;  /* 0x0000180c04157981 */ /* 0x000f68000c1e1900 */
[----:B------:R-:W5:Y:S01]  /*03c0*/  LDG.E R24, desc[UR12][R4.64+0x1c] ;  /* 0x00001c0c04187981 */ /* 0x000f62000c1e1900 */
[----:B------:R-:W-:Y:S01]  /*03d0*/  FFMA R14, R14, R14, R29 ;  /* 0x0000000e0e0e7223 */ /* 0x000fe2000000001d */
[----:B------:R-:W-:Y:S01]  /*03e0*/  IADD3 R12, PT, PT, R12, 0x10, RZ ;  /* 0x000000100c0c7810 */ /* 0x000fe20007ffe0ff */
[----:B------:R-:W-:Y:S01]  /*03f0*/  VIADD R11, R11, 0x10 ;  /* 0x000000100b0b7836 */ /* 0x000fe20000000000 */
[----:B------:R-:W-:Y:S01]  /*0400*/  IADD3 R9, PT, PT, R9, 0x10, RZ ;  /* 0x0000001009097810 */ /* 0x000fe20007ffe0ff */
[----:B------:R-:W-:Y:S01]  /*0410*/  FFMA R15, R15, R15, R14 ;  /* 0x0000000f0f0f7223 */ /* 0x000fe2000000000e */
[----:B------:R-:W-:-:S03]  /*0420*/  ISETP.NE.AND P0, PT, R12, RZ, PT ;  /* 0x000000ff0c00720c */ /* 0x000fc60003f05270 */
[----:B------:R-:W-:-:S04]  /*0430*/  FFMA R16, R16, R16, R15 ;  /* 0x0000001010107223 */ /* 0x000fc8000000000f */
[----:B------:R-:W-:-:S04]  /*0440*/  FFMA R17, R17, R17, R16 ;  /* 0x0000001111117223 */ /* 0x000fc80000000010 */
[----:B------:R-:W-:-:S04]  /*0450*/  FFMA R18, R18, R18, R17 ;  /* 0x0000001212127223 */ /* 0x000fc80000000011 */
[----:B------:R-:W-:-:S04]  /*0460*/  FFMA R19, R19, R19, R18 ;  /* 0x0000001313137223 */ /* 0x000fc80000000012 */
[----:B------:R-:W-:-:S04]  /*0470*/  FFMA R19, R20, R20, R19 ;  /* 0x0000001414137223 */ /* 0x000fc80000000013 */
[----:B--2---:R-:W-:-:S04]  /*0480*/  FFMA R10, R10, R10, R19 ;  /* 0x0000000a0a0a7223 */ /* 0x004fc80000000013 */
[----:B---3--:R-:W-:-:S04]  /*0490*/  FFMA R23, R23, R23, R10 ;  /* 0x0000001717177223 */ /* 0x008fc8000000000a */
[----:B----4-:R-:W-:-:S04]  /*04a0*/  FFMA R22, R22, R22, R23 ;  /* 0x0000001616167223 */ /* 0x010fc80000000017 */
[----:B-----5:R-:W-:-:S04]  /*04b0*/  FFMA R21, R21, R21, R22 ;  /* 0x0000001515157223 */ /* 0x020fc80000000016 */
[----:B------:R-:W-:Y:S01]  /*04c0*/  FFMA R10, R24, R24, R21 ;  /* 0x00000018180a7223 */ /* 0x000fe20000000015 */
[----:B------:R-:W-:Y:S06]  /*04d0*/  @P0 BRA `(.L_x_4) ;  /* 0xfffffffc00680947 */ /* 0x000fec000383ffff */
.L_x_3:
[----:B------:R-:W-:Y:S05]  /*04e0*/  BSYNC.RECONVERGENT B1 ;  /* 0x0000000000017941 */ /* 0x000fea0003800200 */
.L_x_2:
[----:B------:R-:W-:Y:S04]  /*04f0*/  BSSY.RECONVERGENT B1, `(.L_x_5) ;  /* 0x000003a000017945 */ /* 0x000fe80003800200 */
[----:B------:R-:W-:Y:S05]  /*0500*/  @!P1 BRA `(.L_x_6) ;  /* 0x0000000000e09947 */ /* 0x000fea0003800000 */
[----:B------:R-:W-:Y:S01]  /*0510*/  ISETP.GE.U32.AND P0, PT, R25, 0x8, PT ;  /* 0x000000081900780c */ /* 0x000fe20003f06070 */
[----:B------:R-:W-:Y:S01]  /*0520*/  BSSY.RECONVERGENT B2, `(.L_x_7) ;  /* 0x0000018000027945 */ /* 0x000fe20003800200 */
[----:B------:R-:W-:-:S04]  /*0530*/  LOP3.LUT R11, R8, 0x7, RZ, 0xc0, !PT ;  /* 0x00000007080b7812 */ /* 0x000fc800078ec0ff */
[----:B------:R-:W-:-:S07]  /*0540*/  ISETP.NE.AND P1, PT, R11, RZ, PT ;  /* 0x000000ff0b00720c */ /* 0x000fce0003f25270 */
[----:B------:R-:W-:Y:S06]  /*0550*/  @!P0 BRA `(.L_x_8) ;  /* 0x0000000000508947 */ /* 0x000fec0003800000 */
[----:B------:R-:W0:Y:S01]  /*0560*/  LDC.64 R2, c[0x0][0x380] ;  /* 0x0000e000ff027b82 */ /* 0x000e220000000a00 */
[----:B------:R-:W-:-:S04]  /*0570*/  IMAD R5, R0, UR14, R9 ;  /* 0x0000000e00057c24 */ /* 0x000fc8000f8e0209 */
[----:B0-----:R-:W-:-:S05]  /*0580*/  IMAD.WIDE R2, R5, 0x4, R2 ;  /* 0x0000000405027825 */ /* 0x001fca00078e0202 */
[----:B------:R-:W2:Y:S04]  /*0590*/  LDG.E R5, desc[UR12][R2.64] ;  /* 0x0000000c02057981 */ /* 0x000ea8000c1e1900 */
[----:B------:R-:W3:Y:S04]  /*05a0*/  LDG.E R4, desc[UR12][R2.64+0x4] ;  /* 0x0000040c02047981 */ /* 0x000ee8000c1e1900 */
[----:B------:R-:W4:Y:S04]  /*05b0*/  LDG.E R12, desc[UR12][R2.64+0x8] ;  /* 0x0000080c020c7981 */ /* 0x000f28000c1e1900 */
[----:B------:R-:W5:Y:S04]  /*05c0*/  LDG.E R14, desc[UR12][R2.64+0xc] ;  /* 0x00000c0c020e7981 */ /* 0x000f68000c1e1900 */
[----:B------:R-:W5:Y:S04]  /*05d0*/  LDG.E R16, desc[UR12][R2.64+0x10] ;  /* 0x0000100c02107981 */ /* 0x000f68000c1e1900 */
[----:B------:R-:W5:Y:S04]  /*05e0*/  LDG.E R18, desc[UR12][R2.64+0x14] ;  /* 0x0000140c02127981 */ /* 0x000f68000c1e1900 */
[----:B------:R-:W5:Y:S04]  /*05f0*/  LDG.E R20, desc[UR12][R2.64+0x18] ;  /* 0x0000180c02147981 */ /* 0x000f68000c1e1900 */
[----:B------:R-:W5:Y:S01]  /*0600*/  LDG.E R22, desc[UR12][R2.64+0x1c] ;  /* 0x00001c0c02167981 */ /* 0x000f62000c1e1900 */
[----:B------:R-:W-:Y:S01]  /*0610*/  IADD3 R9, PT, PT, R9, 0x8, RZ ;  /* 0x0000000809097810 */ /* 0x000fe20007ffe0ff */
[----:B--2---:R-:W-:-:S04]  /*0620*/  FFMA R5, R5, R5, R10 ;  /* 0x0000000505057223 */ /* 0x004fc8000000000a */
[----:B---3--:R-:W-:-:S04]  /*0630*/  FFMA R5, R4, R4, R5 ;  /* 0x0000000404057223 */ /* 0x008fc80000000005 */
[----:B----4-:R-:W-:-:S04]  /*0640*/  FFMA R5, R12, R12, R5 ;  /* 0x0000000c0c057223 */ /* 0x010fc80000000005 */
[----:B-----5:R-:W-:-:S04]  /*0650*/  FFMA R5, R14, R14, R5 ;  /* 0x0000000e0e057223 */ /* 0x020fc80000000005 */
[----:B------:R-:W-:-:S04]  /*0660*/  FFMA R5, R16, R16, R5 ;  /* 0x0000001010057223 */ /* 0x000fc80000000005 */
[----:B------:R-:W-:-:S04]  /*0670*/  FFMA R5, R18, R18, R5 ;  /* 0x0000001212057223 */ /* 0x000fc80000000005 */
[----:B------:R-:W-:-:S04]  /*0680*/  FFMA R5, R20, R20, R5 ;  /* 0x0000001414057223 */ /* 0x000fc80000000005 */
[----:B------:R-:W-:-:S07]  /*0690*/  FFMA R10, R22, R22, R5 ;  /* 0x00000016160a7223 */ /* 0x000fce0000000005 */
.L_x_8:
[----:B------:R-:W-:Y:S05]  /*06a0*/  BSYNC.RECONVERGENT B2 ;  /* 0x0000000000027941 */ /* 0x000fea0003800200 */
.L_x_7:
        /* <DEDUP_REMOVED lines=12> */
[----:B------:R-:W5:Y:S01]  /*0770*/  LDG.E R14, desc[UR12][R2.64+0xc] ;  /* 0x00000c0c020e7981 */ /* 0x000f62000c1e1900 */
[----:B------:R-:W-:Y:S01]  /*0780*/  IADD3 R9, PT, PT, R9, 0x4, RZ ;  /* 0x0000000409097810 */ /* 0x000fe20007ffe0ff */
[----:B--2---:R-:W-:-:S04]  /*0790*/  FFMA R5, R5, R5, R10 ;  /* 0x0000000505057223 */ /* 0x004fc8000000000a */
[----:B---3--:R-:W-:-:S04]  /*07a0*/  FFMA R5, R4, R4, R5 ;  /* 0x0000000404057223 */ /* 0x008fc80000000005 */
[----:B----4-:R-:W-:-:S04]  /*07b0*/  FFMA R5, R12, R12, R5 ;  /* 0x0000000c0c057223 */ /* 0x010fc80000000005 */
[----:B-----5:R-:W-:-:S07]  /*07c0*/  FFMA R10, R14, R14, R5 ;  /* 0x0000000e0e0a7223 */ /* 0x020fce0000000005 */
.L_x_10:
[----:B------:R-:W-:Y:S05]  /*07d0*/  BSYNC.RECONVERGENT B2 ;  /* 0x0000000000027941 */ /* 0x000fea0003800200 */
.L_x_9:
[----:B------:R-:W-:Y:S05]  /*07e0*/  @!P1 BRA `(.L_x_6) ;  /* 0x0000000000289947 */ /* 0x000fea0003800000 */
[----:B------:R-:W0:Y:S01]  /*07f0*/  LDC.64 R4, c[0x0][0x380] ;  /* 0x0000e000ff047b82 */ /* 0x000e220000000a00 */
[----:B------:R-:W-:Y:S02]  /*0800*/  IMAD R9, R0, UR14, R9 ;  /* 0x0000000e00097c24 */ /* 0x000fe4000f8e0209 */
[----:B------:R-:W-:-:S07]  /*0810*/  IMAD.MOV R8, RZ, RZ, -R8 ;  /* 0x000000ffff087224 */ /* 0x000fce00078e0a08 */
.L_x_11:
[----:B0-----:R-:W-:-:S06]  /*0820*/  IMAD.WIDE R2, R9, 0x4, R4 ;  /* 0x0000000409027825 */ /* 0x001fcc00078e0204 */
[----:B------:R-:W2:Y:S01]  /*0830*/  LDG.E R3, desc[UR12][R2.64] ;  /* 0x0000000c02037981 */ /* 0x000ea2000c1e1900 */
[----:B------:R-:W-:Y:S02]  /*0840*/  IADD3 R8, PT, PT, R8, 0x1, RZ ;  /* 0x0000000108087810 */ /* 0x000fe40007ffe0ff */
[----:B------:R-:W-:Y:S02]  /*0850*/  IADD3 R9, PT, PT, R9, 0x1, RZ ;  /* 0x0000000109097810 */ /* 0x000fe40007ffe0ff */
[----:B------:R-:W-:Y:S01]  /*0860*/  ISETP.NE.AND P0, PT, R8, RZ, PT ;  /* 0x000000ff0800720c */ /* 0x000fe20003f05270 */
[----:B--2---:R-:W-:-:S12]  /*0870*/  FFMA R10, R3, R3, R10 ;  /* 0x00000003030a7223 */ /* 0x004fd8000000000a */
[----:B------:R-:W-:Y:S05]  /*0880*/  @P0 BRA `(.L_x_11) ;  /* 0xfffffffc00e40947 */ /* 0x000fea000383ffff */
.L_x_6:
[----:B------:R-:W-:Y:S05]  /*0890*/  BSYNC.RECONVERGENT B1 ;  /* 0x0000000000017941 */ /* 0x000fea0003800200 */
.L_x_5:
[----:B------:R0:W-:Y:S02]  /*08a0*/  STS [R7], R10 ;  /* 0x0000000a07007388 */ /* 0x0001e40000000800 */
.L_x_1:
[----:B------:R-:W-:Y:S05]  /*08b0*/  BSYNC.RECONVERGENT B0 ;  /* 0x0000000000007941 */ /* 0x000fea0003800200 */
.L_x_0:
[----:B------:R-:W1:Y:S01]  /*08c0*/  LDCU UR6, c[0x0][0x360] ;  /* 0x00006c00ff0677ac */ /* 0x000e620008000800 */
[----:B------:R-:W2:Y:S08]  /*08d0*/  S2UR UR5, SR_CgaCtaId ;  /* 0x00000000000579c3 */ /* 0x000eb00000008800 */
[----:B------:R-:W-:Y:S06]  /*08e0*/  BAR.SYNC.DEFER_BLOCKING 0x0 ;  /* 0x0000000000007b1d */ /* 0x000fec0000010000 */
[----:B------:R-:W-:Y:S01]  /*08f0*/  UMOV UR4, 0x400 ;  /* 0x0000040000047882 */ /* 0x000fe20000000000 */
[----:B------:R-:W3:Y:S01]  /*0900*/  LDCU UR7, c[0x0][0x39c] ;  /* 0x00007380ff0777ac */ /* 0x000ee20008000800 */
[----:B-1----:R-:W-:-:S02]  /*0910*/  UISETP.GE.U32.AND UP0, UPT, UR6, 0x2, UPT ;  /* 0x000000020600788c */ /* 0x002fc4000bf06070 */
[----:B--2---:R-:W-:-:S07]  /*0920*/  ULEA UR4, UR5, UR4, 0x18 ;  /* 0x0000000405047291 */ /* 0x004fce000f8ec0ff */
[----:B------:R-:W-:Y:S05]  /*0930*/  BRA.U !UP0, `(.L_x_12) ;  /* 0x0000000108307547 */ /* 0x000fea000b800000 */
[----:B------:R-:W-:-:S07]  /*0940*/  IMAD.U32 R0, RZ, RZ, UR6 ;  /* 0x00000006ff007e24 */ /* 0x000fce000f8e00ff */
.L_x_13:
[----:B------:R-:W-:-:S04]  /*0950*/  SHF.R.U32.HI R5, RZ, 0x1, R0 ;  /* 0x00000001ff057819 */ /* 0x000fc80000011600 */
[----:B------:R-:W-:-:S13]  /*0960*/  ISETP.GE.U32.AND P0, PT, R6, R5, PT ;  /* 0x000000050600720c */ /* 0x000fda0003f06070 */
[----:B------:R-:W-:Y:S01]  /*0970*/  @!P0 LEA R2, R5, R7, 0x2 ;  /* 0x0000000705028211 */ /* 0x000fe200078e10ff */
[----:B------:R-:W-:Y:S05]  /*0980*/  @!P0 LDS R3, [R7] ;  /* 0x0000000007038984 */ /* 0x000fea0000000800 */
[----:B------:R-:W1:Y:S02]  /*0990*/  @!P0 LDS R2, [R2] ;  /* 0x0000000002028984 */ /* 0x000e640000000800 */
[----:B-1----:R-:W-:-:S05]  /*09a0*/  @!P0 FADD R4, R2, R3 ;  /* 0x0000000302048221 */ /* 0x002fca0000000000 */
[----:B------:R1:W-:Y:S01]  /*09b0*/  @!P0 STS [R7], R4 ;  /* 0x0000000407008388 */ /* 0x0003e20000000800 */
[----:B------:R-:W-:Y:S01]  /*09c0*/  BAR.SYNC.DEFER_BLOCKING 0x0 ;  /* 0x0000000000007b1d */ /* 0x000fe20000010000 */
[----:B------:R-:W-:Y:S02]  /*09d0*/  ISETP.GT.U32.AND P0, PT, R0, 0x3, PT ;  /* 0x000000030000780c */ /* 0x000fe40003f04070 */
[----:B------:R-:W-:-:S11]  /*09e0*/  MOV R0, R5 ;  /* 0x0000000500007202 */ /* 0x000fd60000000f00 */
[----:B-1----:R-:W-:Y:S05]  /*09f0*/  @P0 BRA `(.L_x_13) ;  /* 0xfffffffc00d40947 */ /* 0x002fea000383ffff */
.L_x_12:
[----:B------:R-:W1:Y:S01]  /*0a00*/  LDS R29, [UR4] ;  /* 0x00000004ff1d7984 */ /* 0x000e620008000800 */
[----:B---3--:R-:W-:-:S04]  /*0a10*/  I2FP.F32.S32 R14, UR7 ;  /* 0x00000007000e7c45 */ /* 0x008fc80008201400 */
[----:B------:R-:W2:Y:S02]  /*0a20*/  MUFU.RCP R3, R14 ;  /* 0x0000000e00037308 */ /* 0x000ea40000001000 */
[----:B--2---:R-:W-:-:S04]  /*0a30*/  FFMA R0, -R14, R3, 1 ;  /* 0x3f8000000e007423 */ /* 0x004fc80000000103 */
[----:B------:R-:W-:Y:S02]  /*0a40*/  FFMA R0, R3, R0, R3 ;  /* 0x0000000003007223 */ /* 0x000fe40000000003 */
[----:B-1----:R-:W1:Y:S02]  /*0a50*/  FCHK P0, R29, R14 ;  /* 0x0000000e1d007302 */ /* 0x002e640000000000 */
[----:B------:R-:W-:-:S04]  /*0a60*/  FFMA R3, R29, R0, RZ ;  /* 0x000000001d037223 */ /* 0x000fc800000000ff */
[----:B------:R-:W-:-:S04]  /*0a70*/  FFMA R2, -R14, R3, R29 ;  /* 0x000000030e027223 */ /* 0x000fc8000000011d */
[----:B------:R-:W-:Y:S01]  /*0a80*/  FFMA R0, R0, R2, R3 ;  /* 0x0000000200007223 */ /* 0x000fe20000000003 */
[----:B-1----:R-:W-:Y:S06]  /*0a90*/  @!P0 BRA `(.L_x_14) ;  /* 0x0000000000088947 */ /* 0x002fec0003800000 */
[----:B------:R-:W-:-:S07]  /*0aa0*/  MOV R16, 0xac0 ;  /* 0x00000ac000107802 */ /* 0x000fce0000000f00 */
[----:B0-----:R-:W-:Y:S05]  /*0ab0*/  CALL.REL.NOINC `($__internal_1_$__cuda_sm3x_div_rn_noftz_f32_slowpath) ;  /* 0x0000000800a07944 */ /* 0x001fea0003c00000 */
.L_x_14:
[----:B------:R-:W1:Y:S01]  /*0ac0*/  LDCU UR4, c[0x0][0x3a0] ;  /* 0x00007400ff0477ac */ /* 0x000e620008000800 */
[----:B------:R-:W-:Y:S01]  /*0ad0*/  BSSY.RECONVERGENT B0, `(.L_x_15) ;  /* 0x000000d000007945 */ /* 0x000fe20003800200 */
[----:B-1----:R-:W-:-:S04]  /*0ae0*/  FADD R2, R0, UR4 ;  /* 0x0000000400027e21 */ /* 0x002fc80008000000 */
[----:B------:R-:W-:Y:S01]  /*0af0*/  VIADD R0, R2, 0xf3000000 ;  /* 0xf300000002007836 */ /* 0x000fe20000000000 */
[----:B------:R1:W2:Y:S04]  /*0b00*/  MUFU.RSQ R3, R2 ;  /* 0x0000000200037308 */ /* 0x0002a80000001400 */
[----:B------:R-:W-:-:S13]  /*0b10*/  ISETP.GT.U32.AND P0, PT, R0, 0x727fffff, PT ;  /* 0x727fffff0000780c */ /* 0x000fda0003f04070 */
[----:B-12---:R-:W-:Y:S05]  /*0b20*/  @!P0 BRA `(.L_x_16) ;  /* 0x00000000000c8947 */ /* 0x006fea0003800000 */
[----:B0-----:R-:W-:-:S07]  /*0b30*/  MOV R7, 0xb50 ;  /* 0x00000b5000077802 */ /* 0x001fce0000000f00 */
[----:B------:R-:W-:Y:S05]  /*0b40*/  CALL.REL.NOINC `($__internal_0_$__cuda_sm20_sqrt_rn_f32_slowpath) ;  /* 0x0000000800207944 */ /* 0x000fea0003c00000 */
[----:B------:R-:W-:Y:S05]  /*0b50*/  BRA `(.L_x_17) ;  /* 0x0000000000107947 */ /* 0x000fea0003800000 */
.L_x_16:
[----:B------:R-:W-:Y:S01]  /*0b60*/  FMUL.FTZ R14, R2, R3 ;  /* 0x00000003020e7220 */ /* 0x000fe20000410000 */
[----:B------:R-:W-:-:S03]  /*0b70*/  FMUL.FTZ R0, R3, 0.5 ;  /* 0x3f00000003007820 */ /* 0x000fc60000410000 */
[----:B------:R-:W-:-:S04]  /*0b80*/  FFMA R3, -R14, R14, R2 ;  /* 0x0000000e0e037223 */ /* 0x000fc80000000102 */
[----:B------:R-:W-:-:S07]  /*0b90*/  FFMA R14, R3, R0, R14 ;  /* 0x00000000030e7223 */ /* 0x000fce000000000e */
.L_x_17:
[----:B------:R-:W-:Y:S05]  /*0ba0*/  BSYNC.RECONVERGENT B0 ;  /* 0x0000000000007941 */ /* 0x000fea0003800200 */
.L_x_15:
[----:B------:R-:W-:Y:S05]  /*0bb0*/  @P2 EXIT ;  /* 0x000000000000294d */ /* 0x000fea0003800000 */
[----:B------:R-:W1:Y:S01]  /*0bc0*/  LDC R2, c[0x0][0x39c] ;  /* 0x0000e700ff027b82 */ /* 0x000e620000000800 */
[----:B------:R-:W-:Y:S01]  /*0bd0*/  BSSY.RECONVERGENT B0, `(.L_x_18) ;  /* 0x0000024000007945 */ /* 0x000fe20003800200 */
[----:B------:R-:W-:Y:S02]  /*0be0*/  MOV R12, R27 ;  /* 0x0000001b000c7202 */ /* 0x000fe40000000f00 */
[----:B-1----:R-:W-:-:S04]  /*0bf0*/  VIMNMX R13, PT, PT, R13, R2, PT ;  /* 0x000000020d0d7248 */ /* 0x002fc80003fe0100 */
[----:B------:R-:W-:-:S04]  /*0c00*/  VIADDMNMX R24, R27, 0x1, R13, !PT ;  /* 0x000000011b187846 */ /* 0x000fc8000780010d */
[----:B------:R-:W-:-:S04]  /*0c10*/  IADD3 R0, PT, PT, -R27, R24, RZ ;  /* 0x000000181b007210 */ /* 0x000fc80007ffe1ff */
[----:B------:R-:W-:-:S13]  /*0c20*/  LOP3.LUT P0, R0, R0, 0x3, RZ, 0xc0, !PT ;  /* 0x0000000300007812 */ /* 0x000fda000780c0ff */
[----:B------:R-:W-:Y:S05]  /*0c30*/  @!P0 BRA `(.L_x_19) ;  /* 0x0000000000748947 */ /* 0x000fea0003800000 */
[----:B0-----:R-:W0:Y:S01]  /*0c40*/  LDC.64 R10, c[0x0][0x390] ;  /* 0x0000e400ff0a7b82 */ /* 0x001e220000000a00 */
[----:B------:R-:W-:Y:S01]  /*0c50*/  IMAD R25, R2, UR14, R27 ;  /* 0x0000000e02197c24 */ /* 0x000fe2000f8e021b */
[----:B------:R-:W-:Y:S01]  /*0c60*/  IADD3 R23, PT, PT, -R0, RZ, RZ ;  /* 0x000000ff00177210 */ /* 0x000fe20007ffe1ff */
[----:B------:R-:W-:-:S05]  /*0c70*/  IMAD.IADD R12, R27, 0x1, R0 ;  /* 0x000000011b0c7824 */ /* 0x000fca00078e0200 */
[----:B------:R-:W1:Y:S08]  /*0c80*/  LDC.64 R8, c[0x0][0x380] ;  /* 0x0000e000ff087b82 */ /* 0x000e700000000a00 */
[----:B------:R-:W2:Y:S02]  /*0c90*/  LDC.64 R6, c[0x0][0x388] ;  /* 0x0000e200ff067b82 */ /* 0x000ea40000000a00 */
.L_x_22:
[----:B-1----:R-:W-:-:S05]  /*0ca0*/  IMAD.WIDE R2, R25, 0x4, R8 ;  /* 0x0000000419027825 */ /* 0x002fca00078e0208 */
[----:B---3--:R2:W3:Y:S01]  /*0cb0*/  LDG.E R29, desc[UR12][R2.64] ;  /* 0x0000000c021d7981 */ /* 0x0084e2000c1e1900 */
[----:B------:R-:W1:Y:S01]  /*0cc0*/  MUFU.RCP R5, R14 ;  /* 0x0000000e00057308 */ /* 0x000e620000001000 */
[----:B------:R-:W-:Y:S01]  /*0cd0*/  IADD3 R23, PT, PT, R23, 0x1, RZ ;  /* 0x0000000117177810 */ /* 0x000fe20007ffe0ff */
[----:B------:R-:W-:Y:S03]  /*0ce0*/  BSSY.RECONVERGENT B1, `(.L_x_20) ;  /* 0x000000d000017945 */ /* 0x000fe60003800200 */
[----:B------:R-:W-:Y:S01]  /*0cf0*/  ISETP.NE.AND P2, PT, R23, RZ, PT ;  /* 0x000000ff1700720c */ /* 0x000fe20003f45270 */
[----:B--2---:R-:W-:-:S04]  /*0d00*/  IMAD.WIDE R2, R25, 0x4, R6 ;  /* 0x0000000419027825 */ /* 0x004fc800078e0206 */
[----:B-1----:R-:W-:-:S04]  /*0d10*/  FFMA R0, R5, -R14, 1 ;  /* 0x3f80000005007423 */ /* 0x002fc8000000080e */
[----:B------:R-:W-:Y:S01]  /*0d20*/  FFMA R0, R5, R0, R5 ;  /* 0x0000000005007223 */ /* 0x000fe20000000005 */
[----:B---3--:R-:W1:Y:S03]  /*0d30*/  FCHK P0, R29, R14 ;  /* 0x0000000e1d007302 */ /* 0x008e660000000000 */
[----:B------:R-:W-:-:S04]  /*0d40*/  FFMA R5, R29, R0, RZ ;  /* 0x000000001d057223 */ /* 0x000fc800000000ff */
[----:B------:R-:W-:-:S04]  /*0d50*/  FFMA R4, R5, -R14, R29 ;  /* 0x8000000e05047223 */ /* 0x000fc8000000001d */
[----:B------:R-:W-:Y:S01]  /*0d60*/  FFMA R0, R0, R4, R5 ;  /* 0x0000000400007223 */ /* 0x000fe20000000005 */
[----:B0-----:R-:W-:Y:S01]  /*0d70*/  IMAD.WIDE R4, R25, 0x4, R10 ;  /* 0x0000000419047825 */ /* 0x001fe200078e020a */
[----:B-1----:R-:W-:Y:S06]  /*0d80*/  @!P0 BRA `(.L_x_21) ;  /* 0x0000000000088947 */ /* 0x002fec0003800000 */
[----:B------:R-:W-:-:S07]  /*0d90*/  MOV R16, 0xdb0 ;  /* 0x00000db000107802 */ /* 0x000fce0000000f00 */
[----:B------:R-:W-:Y:S05]  /*0da0*/  CALL.REL.NOINC `($__internal_1_$__cuda_sm3x_div_rn_noftz_f32_slowpath) ;  /* 0x0000000400e47944 */ /* 0x000fea0003c00000 */
.L_x_21:
[----:B------:R-:W-:Y:S05]  /*0db0*/  BSYNC.RECONVERGENT B1 ;  /* 0x0000000000017941 */ /* 0x000fea0003800200 */
.L_x_20:
[----:B------:R-:W2:Y:S01]  /*0dc0*/  LDG.E R3, desc[UR12][R2.64] ;  /* 0x0000000c02037981 */ /* 0x000ea2000c1e1900 */
[----:B------:R-:W-:Y:S02]  /*0dd0*/  VIADD R25, R25, 0x1 ;  /* 0x0000000119197836 */ /* 0x000fe40000000000 */
[----:B--2---:R-:W-:-:S05]  /*0de0*/  FMUL R15, R3, R0 ;  /* 0x00000000030f7220 */ /* 0x004fca0000400000 */
[----:B------:R3:W-:Y:S01]  /*0df0*/  STG.E desc[UR12][R4.64], R15 ;  /* 0x0000000f04007986 */ /* 0x0007e2000c10190c */
[----:B------:R-:W-:Y:S05]  /*0e00*/  @P2 BRA `(.L_x_22) ;  /* 0xfffffffc00a42947 */ /* 0x000fea000383ffff */
.L_x_19:
[----:B------:R-:W-:Y:S05]  /*0e10*/  BSYNC.RECONVERGENT B0 ;  /* 0x0000000000007941 */ /* 0x000fea0003800200 */
.L_x_18:
[----:B------:R-:W-:-:S04]  /*0e20*/  IADD3 R24, PT, PT, R27, -R24, RZ ;  /* 0x800000181b187210 */ /* 0x000fc80007ffe0ff */
[----:B------:R-:W-:-:S13]  /*0e30*/  ISETP.GT.U32.AND P0, PT, R24, -0x4, PT ;  /* 0xfffffffc1800780c */ /* 0x000fda0003f04070 */
[----:B------:R-:W-:Y:S05]  /*0e40*/  @P0 EXIT ;  /* 0x000000000000094d */ /* 0x000fea0003800000 */
[----:B------:R-:W1:Y:S01]  /*0e50*/  LDC R3, c[0x0][0x39c] ;  /* 0x0000e700ff037b82 */ /* 0x000e620000000800 */
[----:B------:R-:W2:Y:S01]  /*0e60*/  LDCU.128 UR8, c[0x0][0x380] ;  /* 0x00007000ff0877ac */ /* 0x000ea20008000c00 */
[----:B------:R-:W4:Y:S01]  /*0e70*/  LDCU.64 UR4, c[0x0][0x390] ;  /* 0x00007200ff0477ac */ /* 0x000f220008000a00 */
[----:B--2---:R-:W-:Y:S02]  /*0e80*/  UIADD3 UR8, UP0, UPT, UR8, 0x8, URZ ;  /* 0x0000000808087890 */ /* 0x004fe4000ff1e0ff */
[----:B------:R-:W-:Y:S02]  /*0e90*/  UIADD3 UR6, UP1, UPT, UR10, 0x8, URZ ;  /* 0x000000080a067890 */ /* 0x000fe4000ff3e0ff */
[----:B----4-:R-:W-:Y:S01]  /*0ea0*/  UIADD3 UR4, UP2, UPT, UR4, 0x8, URZ ;  /* 0x0000000804047890 */ /* 0x010fe2000ff5e0ff */
[----:B-1----:R-:W-:Y:S01]  /*0eb0*/  IMAD R6, R3, UR14, R12 ;  /* 0x0000000e03067c24 */ /* 0x002fe2000f8e020c */
[----:B------:R-:W-:Y:S02]  /*0ec0*/  UIADD3.X UR9, UPT, UPT, URZ, UR9, URZ, UP0, !UPT ;  /* 0x00000009ff097290 */ /* 0x000fe400087fe4ff */
[----:B------:R-:W-:-:S02]  /*0ed0*/  UIADD3.X UR7, UPT, UPT, URZ, UR11, URZ, UP1, !UPT ;  /* 0x0000000bff077290 */ /* 0x000fc40008ffe4ff */
[----:B------:R-:W-:-:S12]  /*0ee0*/  UIADD3.X UR5, UPT, UPT, URZ, UR5, URZ, UP2, !UPT ;  /* 0x00000005ff057290 */ /* 0x000fd800097fe4ff */
.L_x_31:
[----:B------:R-:W-:Y:S01]  /*0ef0*/  MOV R8, UR8 ;  /* 0x0000000800087c02 */ /* 0x000fe20008000f00 */
[----:B------:R-:W-:-:S04]  /*0f00*/  IMAD.U32 R9, RZ, RZ, UR9 ;  /* 0x00000009ff097e24 */ /* 0x000fc8000f8e00ff */
[----:B------:R-:W-:-:S05]  /*0f10*/  IMAD.WIDE R8, R6, 0x4, R8 ;  /* 0x0000000406087825 */ /* 0x000fca00078e0208 */
[----:B------:R-:W2:Y:S01]  /*0f20*/  LDG.E R29, desc[UR12][R8.64+-0x8] ;  /* 0xfffff80c081d7981 */ /* 0x000ea2000c1e1900 */
[----:B-1----:R-:W1:Y:S01]  /*0f30*/  MUFU.RCP R3, R14 ;  /* 0x0000000e00037308 */ /* 0x002e620000001000 */
[----:B------:R-:W-:Y:S01]  /*0f40*/  MOV R2, UR6 ;  /* 0x0000000600027c02 */ /* 0x000fe20008000f00 */
[----:B---3--:R-:W-:Y:S01]  /*0f50*/  IMAD.U32 R4, RZ, RZ, UR4 ;  /* 0x00000004ff047e24 */ /* 0x008fe2000f8e00ff */
[----:B------:R-:W-:Y:S01]  /*0f60*/  MOV R5, UR5 ;  /* 0x0000000500057c02 */ /* 0x000fe20008000f00 */
[----:B------:R-:W-:Y:S02]  /*0f70*/  BSSY.RECONVERGENT B0, `(.L_x_23) ;  /* 0x000000d000007945 */ /* 0x000fe40003800200 */
[----:B------:R-:W-:-:S04]  /*0f80*/  IMAD.WIDE R4, R6, 0x4, R4 ;  /* 0x0000000406047825 */ /* 0x000fc800078e0204 */
[----:B-1----:R-:W-:-:S04]  /*0f90*/  FFMA R0, R3, -R14, 1 ;  /* 0x3f80000003007423 */ /* 0x002fc8000000080e */
[----:B------:R-:W-:Y:S01]  /*0fa0*/  FFMA R0, R3, R0, R3 ;  /* 0x0000000003007223 */ /* 0x000fe20000000003 */
[----:B------:R-:W-:-:S03]  /*0fb0*/  MOV R3, UR7 ;  /* 0x0000000700037c02 */ /* 0x000fc60008000f00 */
[----:B------:R-:W-:Y:S01]  /*0fc0*/  IMAD.WIDE R2, R6, 0x4, R2 ;  /* 0x0000000406027825 */ /* 0x000fe200078e0202 */
[----:B--2---:R-:W1:Y:S03]  /*0fd0*/  FCHK P0, R29, R14 ;  /* 0x0000000e1d007302 */ /* 0x004e660000000000 */
[----:B0-----:R-:W-:-:S04]  /*0fe0*/  FFMA R7, R0, R29, RZ ;  /* 0x0000001d00077223 */ /* 0x001fc800000000ff */
[----:B------:R-:W-:-:S04]  /*0ff0*/  FFMA R10, R7, -R14, R29 ;  /* 0x8000000e070a7223 */ /* 0x000fc8000000001d */
[----:B------:R-:W-:Y:S01]  /*1000*/  FFMA R0, R0, R10, R7 ;  /* 0x0000000a00007223 */ /* 0x000fe20000000007 */
[----:B-1----:R-:W-:Y:S06]  /*1010*/  @!P0 BRA `(.L_x_24) ;  /* 0x0000000000088947 */ /* 0x002fec0003800000 */
[----:B------:R-:W-:-:S07]  /*1020*/  MOV R16, 0x1040 ;  /* 0x0000104000107802 */ /* 0x000fce0000000f00 */
[----:B------:R-:W-:Y:S05]  /*1030*/  CALL.REL.NOINC `($__internal_1_$__cuda_sm3x_div_rn_noftz_f32_slowpath) ;  /* 0x0000000400407944 */ /* 0x000fea0003c00000 */
.L_x_24:
[----:B------:R-:W-:Y:S05]  /*1040*/  BSYNC.RECONVERGENT B0 ;  /* 0x0000000000007941 */ /* 0x000fea0003800200 */
.L_x_23:
[----:B------:R-:W2:Y:S01]  /*1050*/  LDG.E R7, desc[UR12][R2.64+-0x8] ;  /* 0xfffff80c02077981 */ /* 0x000ea2000c1e1900 */
[----:B------:R-:W0:Y:S01]  /*1060*/  MUFU.RCP R11, R14 ;  /* 0x0000000e000b7308 */ /* 0x000e220000001000 */
[----:B--2---:R-:W-:-:S05]  /*1070*/  FMUL R7, R7, R0 ;  /* 0x0000000007077220 */ /* 0x004fca0000400000 */
[----:B------:R1:W-:Y:S04]  /*1080*/  STG.E desc[UR12][R4.64+-0x8], R7 ;  /* 0xfffff80704007986 */ /* 0x0003e8000c10190c */
[----:B------:R-:W2:Y:S01]  /*1090*/  LDG.E R29, desc[UR12][R8.64+-0x4] ;  /* 0xfffffc0c081d7981 */ /* 0x000ea2000c1e1900 */
[C---:B0-----:R-:W-:Y:S01]  /*10a0*/  FFMA R0, R11.reuse, -R14, 1 ;  /* 0x3f8000000b007423 */ /* 0x041fe2000000080e */
[----:B------:R-:W-:Y:S03]  /*10b0*/  BSSY.RECONVERGENT B0, `(.L_x_25) ;  /* 0x0000009000007945 */ /* 0x000fe60003800200 */
[----:B------:R-:W-:Y:S01]  /*10c0*/  FFMA R0, R11, R0, R11 ;  /* 0x000000000b007223 */ /* 0x000fe2000000000b */
[----:B--2---:R-:W0:Y:S03]  /*10d0*/  FCHK P0, R29, R14 ;  /* 0x0000000e1d007302 */ /* 0x004e260000000000 */
[----:B------:R-:W-:-:S04]  /*10e0*/  FFMA R11, R0, R29, RZ ;  /* 0x0000001d000b7223 */ /* 0x000fc800000000ff */
[----:B------:R-:W-:-:S04]  /*10f0*/  FFMA R10, R11, -R14, R29 ;  /* 0x8000000e0b0a7223 */ /* 0x000fc8000000001d */
[----:B------:R-:W-:Y:S01]  /*1100*/  FFMA R0, R0, R10, R11 ;  /* 0x0000000a00007223 */ /* 0x000fe2000000000b */
[----:B01----:R-:W-:Y:S06]  /*1110*/  @!P0 BRA `(.L_x_26) ;  /* 0x0000000000088947 */ /* 0x003fec0003800000 */
[----:B------:R-:W-:-:S07]  /*1120*/  MOV R16, 0x1140 ;  /* 0x0000114000107802 */ /* 0x000fce0000000f00 */
[----:B------:R-:W-:Y:S05]  /*1130*/  CALL.REL.NOINC `($__internal_1_$__cuda_sm3x_div_rn_noftz_f32_slowpath) ;  /* 0x0000000400007944 */ /* 0x000fea0003c00000 */
.L_x_26:
[----:B------:R-:W-:Y:S05]  /*1140*/  BSYNC.RECONVERGENT B0 ;  /* 0x0000000000007941 */ /* 0x000fea0003800200 */
.L_x_25:
        /* <DEDUP_REMOVED lines=15> */
.L_x_28:
[----:B------:R-:W-:Y:S05]  /*1240*/  BSYNC.RECONVERGENT B0 ;  /* 0x0000000000007941 */ /* 0x000fea0003800200 */
.L_x_27:
        /* <DEDUP_REMOVED lines=15> */
.L_x_30:
[----:B------:R-:W-:Y:S05]  /*1340*/  BSYNC.RECONVERGENT B0 ;  /* 0x0000000000007941 */ /* 0x000fea0003800200 */
.L_x_29:
[----:B------:R-:W2:Y:S01]  /*1350*/  LDG.E R3, desc[UR12][R2.64+0x4] ;  /* 0x0000040c02037981 */ /* 0x000ea2000c1e1900 */
[----:B------:R-:W-:Y:S01]  /*1360*/  IADD3 R12, PT, PT, R12, 0x4, RZ ;  /* 0x000000040c0c7810 */ /* 0x000fe20007ffe0ff */
[----:B------:R-:W-:-:S03]  /*1370*/  VIADD R6, R6, 0x4 ;  /* 0x0000000406067836 */ /* 0x000fc60000000000 */
[----:B------:R-:W-:Y:S01]  /*1380*/  ISETP.GE.AND P0, PT, R12, R13, PT ;  /* 0x0000000d0c00720c */ /* 0x000fe20003f06270 */
[----:B--2---:R-:W-:-:S05]  /*1390*/  FMUL R7, R3, R0 ;  /* 0x0000000003077220 */ /* 0x004fca0000400000 */
[----:B------:R1:W-:Y:S07]  /*13a0*/  STG.E desc[UR12][R4.64+0x4], R7 ;  /* 0x0000040704007986 */ /* 0x0003ee000c10190c */
[----:B------:R-:W-:Y:S05]  /*13b0*/  @!P0 BRA `(.L_x_31) ;  /* 0xfffffff800cc8947 */ /* 0x000fea000383ffff */
[----:B------:R-:W-:Y:S05]  /*13c0*/  EXIT ;  /* 0x000000000000794d */ /* 0x000fea0003800000 */
        .weak           $__internal_0_$__cuda_sm20_sqrt_rn_f32_slowpath
        .type           $__internal_0_$__cuda_sm20_sqrt_rn_f32_slowpath,@function
        .size           $__internal_0_$__cuda_sm20_sqrt_rn_f32_slowpath,($__internal_1_$__cuda_sm3x_div_rn_noftz_f32_slowpath - $__internal_0_$__cuda_sm20_sqrt_rn_f32_slowpath)
$__internal_0_$__cuda_sm20_sqrt_rn_f32_slowpath:
[----:B------:R-:W-:-:S13]  /*13d0*/  LOP3.LUT P0, RZ, R2, 0x7fffffff, RZ, 0xc0, !PT ;  /* 0x7fffffff02ff7812 */ /* 0x000fda000780c0ff */
[----:B------:R-:W-:Y:S05]  /*13e0*/  @!P0 BRA `(.L_x_32) ;  /* 0x0000000000448947 */ /* 0x000fea0003800000 */
[----:B------:R-:W-:Y:S02]  /*13f0*/  FSETP.GEU.FTZ.AND P0, PT, R2, RZ, PT ;  /* 0x000000ff0200720b */ /* 0x000fe40003f1e000 */
[----:B------:R-:W-:-:S11]  /*1400*/  MOV R0, R2 ;  /* 0x0000000200007202 */ /* 0x000fd60000000f00 */
[----:B------:R-:W-:Y:S01]  /*1410*/  @!P0 MOV R2, 0x7fffffff ;  /* 0x7fffffff00028802 */ /* 0x000fe20000000f00 */
[----:B------:R-:W-:Y:S06]  /*1420*/  @!P0 BRA `(.L_x_32) ;  /* 0x0000000000348947 */ /* 0x000fec0003800000 */
[----:B------:R-:W-:-:S13]  /*1430*/  FSETP.GTU.FTZ.AND P0, PT, |R0|, +INF , PT ;  /* 0x7f8000000000780b */ /* 0x000fda0003f1c200 */
[----:B------:R-:W-:Y:S01]  /*1440*/  @P0 FADD.FTZ R2, R0, 1 ;  /* 0x3f80000000020421 */ /* 0x000fe20000010000 */
[----:B------:R-:W-:Y:S06]  /*1450*/  @P0 BRA `(.L_x_32) ;  /* 0x0000000000280947 */ /* 0x000fec0003800000 */
[----:B------:R-:W-:-:S13]  /*1460*/  FSETP.NEU.FTZ.AND P0, PT, |R0|, +INF , PT ;  /* 0x7f8000000000780b */ /* 0x000fda0003f1d200 */
[----:B------:R-:W-:-:S04]  /*1470*/  @P0 FFMA R3, R0, 1.84467440737095516160e+19, RZ ;  /* 0x5f80000000030823 */ /* 0x000fc800000000ff */
[----:B------:R-:W0:Y:S02]  /*1480*/  @P0 MUFU.RSQ R2, R3 ;  /* 0x0000000300020308 */ /* 0x000e240000001400 */
[----:B0-----:R-:W-:Y:S01]  /*1490*/  @P0 FMUL.FTZ R4, R3, R2 ;  /* 0x0000000203040220 */ /* 0x001fe20000410000 */
[----:B------:R-:W-:Y:S01]  /*14a0*/  @P0 FMUL.FTZ R6, R2, 0.5 ;  /* 0x3f00000002060820 */ /* 0x000fe20000410000 */
[----:B------:R-:W-:Y:S02]  /*14b0*/  @!P0 IMAD.MOV.U32 R2, RZ, RZ, R0 ;  /* 0x000000ffff028224 */ /* 0x000fe400078e0000 */
[----:B------:R-:W-:-:S04]  /*14c0*/  @P0 FADD.FTZ R5, -R4, -RZ ;  /* 0x800000ff04050221 */ /* 0x000fc80000010100 */
[----:B------:R-:W-:-:S04]  /*14d0*/  @P0 FFMA R5, R4, R5, R3 ;  /* 0x0000000504050223 */ /* 0x000fc80000000003 */
[----:B------:R-:W-:-:S04]  /*14e0*/  @P0 FFMA R5, R5, R6, R4 ;  /* 0x0000000605050223 */ /* 0x000fc80000000004 */
[----:B------:R-:W-:-:S07]  /*14f0*/  @P0 FMUL.FTZ R2, R5, 2.3283064365386962891e-10 ;  /* 0x2f80000005020820 */ /* 0x000fce0000410000 */
.L_x_32:
[----:B------:R-:W-:Y:S01]  /*1500*/  MOV R14, R2 ;  /* 0x00000002000e7202 */ /* 0x000fe20000000f00 */
[----:B------:R-:W-:Y:S01]  /*1510*/  IMAD.MOV.U32 R3, RZ, RZ, 0x0 ;  /* 0x00000000ff037424 */ /* 0x000fe200078e00ff */
[----:B------:R-:W-:-:S04]  /*1520*/  MOV R2, R7 ;  /* 0x0000000700027202 */ /* 0x000fc80000000f00 */
[----:B------:R-:W-:Y:S05]  /*1530*/  RET.REL.NODEC R2 `(_Z15rms_norm_kernelPKfS0_Pfiif) ;  /* 0xffffffe802b07950 */ /* 0x000fea0003c3ffff */
        .weak           $__internal_1_$__cuda_sm3x_div_rn_noftz_f32_slowpath
        .type           $__internal_1_$__cuda_sm3x_div_rn_noftz_f32_slowpath,@function
        .size           $__internal_1_$__cuda_sm3x_div_rn_noftz_f32_slowpath,(.L_x_46 - $__internal_1_$__cuda_sm3x_div_rn_noftz_f32_slowpath)
$__internal_1_$__cuda_sm3x_div_rn_noftz_f32_slowpath:
[--C-:B------:R-:W-:Y:S01]  /*1540*/  SHF.R.U32.HI R15, RZ, 0x17, R14.reuse ;  /* 0x00000017ff0f7819 */ /* 0x100fe2000001160e */
[----:B------:R-:W-:Y:S01]  /*1550*/  BSSY.RECONVERGENT B2, `(.L_x_33) ;  /* 0x0000063000027945 */ /* 0x000fe20003800200 */
[----:B------:R-:W-:Y:S01]  /*1560*/  SHF.R.U32.HI R18, RZ, 0x17, R29 ;  /* 0x00000017ff127819 */ /* 0x000fe2000001161d */
[----:B------:R-:W-:Y:S01]  /*1570*/  IMAD.MOV.U32 R20, RZ, RZ, R14 ;  /* 0x000000ffff147224 */ /* 0x000fe200078e000e */
[----:B------:R-:W-:Y:S02]  /*1580*/  LOP3.LUT R15, R15, 0xff, RZ, 0xc0, !PT ;  /* 0x000000ff0f0f7812 */ /* 0x000fe400078ec0ff */
[----:B------:R-:W-:Y:S02]  /*1590*/  LOP3.LUT R18, R18, 0xff, RZ, 0xc0, !PT ;  /* 0x000000ff12127812 */ /* 0x000fe400078ec0ff */
[----:B------:R-:W-:Y:S02]  /*15a0*/  IADD3 R0, PT, PT, R15, -0x1, RZ ;  /* 0xffffffff0f007810 */ /* 0x000fe40007ffe0ff */
[----:B------:R-:W-:-:S02]  /*15b0*/  IADD3 R19, PT, PT, R18, -0x1, RZ ;  /* 0xffffffff12137810 */ /* 0x000fc40007ffe0ff */
[----:B------:R-:W-:-:S04]  /*15c0*/  ISETP.GT.U32.AND P0, PT, R0, 0xfd, PT ;  /* 0x000000fd0000780c */ /* 0x000fc80003f04070 */
[----:B------:R-:W-:-:S13]  /*15d0*/  ISETP.GT.U32.OR P0, PT, R19, 0xfd, P0 ;  /* 0x000000fd1300780c */ /* 0x000fda0000704470 */
[----:B------:R-:W-:Y:S01]  /*15e0*/  @!P0 MOV R17, RZ ;  /* 0x000000ff00118202 */ /* 0x000fe20000000f00 */
[----:B------:R-:W-:Y:S06]  /*15f0*/  @!P0 BRA `(.L_x_34) ;  /* 0x00000000005c8947 */ /* 0x000fec0003800000 */
[----:B------:R-:W-:Y:S02]  /*1600*/  FSETP.GTU.FTZ.AND P0, PT, |R29|, +INF , PT ;  /* 0x7f8000001d00780b */ /* 0x000fe40003f1c200 */
[----:B------:R-:W-:-:S04]  /*1610*/  FSETP.GTU.FTZ.AND P1, PT, |R14|, +INF , PT ;  /* 0x7f8000000e00780b */ /* 0x000fc80003f3c200 */
[----:B------:R-:W-:-:S13]  /*1620*/  PLOP3.LUT P0, PT, P0, P1, PT, 0xf8, 0x8f ;  /* 0x00000000008f781c */ /* 0x000fda0000703f70 */
[----:B------:R-:W-:Y:S05]  /*1630*/  @P0 BRA `(.L_x_35) ;  /* 0x00000004004c0947 */ /* 0x000fea0003800000 */
[----:B------:R-:W-:-:S13]  /*1640*/  LOP3.LUT P0, RZ, R20, 0x7fffffff, R29, 0xc8, !PT ;  /* 0x7fffffff14ff7812 */ /* 0x000fda000780c81d */
[----:B------:R-:W-:Y:S05]  /*1650*/  @!P0 BRA `(.L_x_36) ;  /* 0x00000004003c8947 */ /* 0x000fea0003800000 */
[C---:B------:R-:W-:Y:S02]  /*1660*/  FSETP.NEU.FTZ.AND P3, PT, |R29|.reuse, +INF , PT ;  /* 0x7f8000001d00780b */ /* 0x040fe40003f7d200 */
[----:B------:R-:W-:Y:S02]  /*1670*/  FSETP.NEU.FTZ.AND P1, PT, |R14|, +INF , PT ;  /* 0x7f8000000e00780b */ /* 0x000fe40003f3d200 */
[----:B------:R-:W-:-:S11]  /*1680*/  FSETP.NEU.FTZ.AND P0, PT, |R29|, +INF , PT ;  /* 0x7f8000001d00780b */ /* 0x000fd60003f1d200 */
[----:B------:R-:W-:Y:S05]  /*1690*/  @!P1 BRA !P3, `(.L_x_36) ;  /* 0x00000004002c9947 */ /* 0x000fea0005800000 */
[----:B------:R-:W-:-:S04]  /*16a0*/  LOP3.LUT P3, RZ, R29, 0x7fffffff, RZ, 0xc0, !PT ;  /* 0x7fffffff1dff7812 */ /* 0x000fc8000786c0ff */
[----:B------:R-:W-:-:S13]  /*16b0*/  PLOP3.LUT P1, PT, P1, P3, PT, 0x2f, 0xf2 ;  /* 0x0000000000f2781c */ /* 0x000fda0000f26577 */
[----:B------:R-:W-:Y:S05]  /*16c0*/  @P1 BRA `(.L_x_37) ;  /* 0x0000000400181947 */ /* 0x000fea0003800000 */
[----:B------:R-:W-:-:S04]  /*16d0*/  LOP3.LUT P1, RZ, R20, 0x7fffffff, RZ, 0xc0, !PT ;  /* 0x7fffffff14ff7812 */ /* 0x000fc8000782c0ff */
[----:B------:R-:W-:-:S13]  /*16e0*/  PLOP3.LUT P0, PT, P0, P1, PT, 0x2f, 0xf2 ;  /* 0x0000000000f2781c */ /* 0x000fda0000702577 */
[----:B------:R-:W-:Y:S05]  /*16f0*/  @P0 BRA `(.L_x_38) ;  /* 0x0000000400000947 */ /* 0x000fea0003800000 */
[----:B------:R-:W-:Y:S02]  /*1700*/  ISETP.GE.AND P0, PT, R19, RZ, PT ;  /* 0x000000ff1300720c */ /* 0x000fe40003f06270 */
[----:B------:R-:W-:-:S11]  /*1710*/  ISETP.GE.AND P1, PT, R0, RZ, PT ;  /* 0x000000ff0000720c */ /* 0x000fd60003f26270 */
[----:B------:R-:W-:Y:S01]  /*1720*/  @P0 MOV R17, RZ ;  /* 0x000000ff00110202 */ /* 0x000fe20000000f00 */
[----:B------:R-:W-:Y:S02]  /*1730*/  @!P0 IMAD.MOV.U32 R17, RZ, RZ, -0x40 ;  /* 0xffffffc0ff118424 */ /* 0x000fe400078e00ff */
[----:B------:R-:W-:Y:S01]  /*1740*/  @!P0 FFMA R29, R29, 1.84467440737095516160e+19, RZ ;  /* 0x5f8000001d1d8823 */ /* 0x000fe200000000ff */
[----:B------:R-:W-:Y:S02]  /*1750*/  @!P1 FFMA R20, R14, 1.84467440737095516160e+19, RZ ;  /* 0x5f8000000e149823 */ /* 0x000fe400000000ff */
[----:B------:R-:W-:-:S07]  /*1760*/  @!P1 IADD3 R17, PT, PT, R17, 0x40, RZ ;  /* 0x0000004011119810 */ /* 0x000fce0007ffe0ff */
.L_x_34:
[----:B------:R-:W-:Y:S01]  /*1770*/  LEA R19, R15, 0xc0800000, 0x17 ;  /* 0xc08000000f137811 */ /* 0x000fe200078eb8ff */
[----:B------:R-:W-:Y:S01]  /*1780*/  VIADD R18, R18, 0xffffff81 ;  /* 0xffffff8112127836 */ /* 0x000fe20000000000 */
[----:B------:R-:W-:Y:S02]  /*1790*/  BSSY.RECONVERGENT B3, `(.L_x_39) ;  /* 0x0000035000037945 */ /* 0x000fe40003800200 */
[----:B------:R-:W-:Y:S01]  /*17a0*/  IADD3 R26, PT, PT, -R19, R20, RZ ;  /* 0x00000014131a7210 */ /* 0x000fe20007ffe1ff */
[C---:B------:R-:W-:Y:S01]  /*17b0*/  IMAD R0, R18.reuse, -0x800000, R29 ;  /* 0xff80000012007824 */ /* 0x040fe200078e021d */
[----:B------:R-:W-:Y:S02]  /*17c0*/  IADD3 R18, PT, PT, R18, 0x7f, -R15 ;  /* 0x0000007f12127810 */ /* 0x000fe40007ffe80f */
[----:B------:R-:W0:Y:S01]  /*17d0*/  MUFU.RCP R20, R26 ;  /* 0x0000001a00147308 */ /* 0x000e220000001000 */
[----:B------:R-:W-:Y:S01]  /*17e0*/  FADD.FTZ R19, -R26, -RZ ;  /* 0x800000ff1a137221 */ /* 0x000fe20000010100 */
[----:B------:R-:W-:-:S03]  /*17f0*/  IADD3 R17, PT, PT, R18, R17, RZ ;  /* 0x0000001112117210 */ /* 0x000fc60007ffe0ff */
[----:B0-----:R-:W-:-:S04]  /*1800*/  FFMA R21, R20, R19, 1 ;  /* 0x3f80000014157423 */ /* 0x001fc80000000013 */
[----:B------:R-:W-:-:S04]  /*1810*/  FFMA R21, R20, R21, R20 ;  /* 0x0000001514157223 */ /* 0x000fc80000000014 */
[----:B------:R-:W-:-:S04]  /*1820*/  FFMA R20, R0, R21, RZ ;  /* 0x0000001500147223 */ /* 0x000fc800000000ff */
[----:B------:R-:W-:-:S04]  /*1830*/  FFMA R22, R19, R20, R0 ;  /* 0x0000001413167223 */ /* 0x000fc80000000000 */
[----:B------:R-:W-:-:S04]  /*1840*/  FFMA R22, R21, R22, R20 ;  /* 0x0000001615167223 */ /* 0x000fc80000000014 */
[----:B------:R-:W-:-:S04]  /*1850*/  FFMA R19, R19, R22, R0 ;  /* 0x0000001613137223 */ /* 0x000fc80000000000 */
[----:B------:R-:W-:-:S05]  /*1860*/  FFMA R0, R21, R19, R22 ;  /* 0x0000001315007223 */ /* 0x000fca0000000016 */
[----:B------:R-:W-:-:S04]  /*1870*/  SHF.R.U32.HI R15, RZ, 0x17, R0 ;  /* 0x00000017ff0f7819 */ /* 0x000fc80000011600 */
[----:B------:R-:W-:-:S04]  /*1880*/  LOP3.LUT R18, R15, 0xff, RZ, 0xc0, !PT ;  /* 0x000000ff0f127812 */ /* 0x000fc800078ec0ff */
[----:B------:R-:W-:-:S05]  /*1890*/  IADD3 R15, PT, PT, R18, R17, RZ ;  /* 0x00000011120f7210 */ /* 0x000fca0007ffe0ff */
[----:B------:R-:W-:-:S05]  /*18a0*/  VIADD R18, R15, 0xffffffff ;  /* 0xffffffff0f127836 */ /* 0x000fca0000000000 */
[----:B------:R-:W-:-:S13]  /*18b0*/  ISETP.GE.U32.AND P0, PT, R18, 0xfe, PT ;  /* 0x000000fe1200780c */ /* 0x000fda0003f06070 */
[----:B------:R-:W-:Y:S05]  /*18c0*/  @!P0 BRA `(.L_x_40) ;  /* 0x0000000000808947 */ /* 0x000fea0003800000 */
[----:B------:R-:W-:-:S13]  /*18d0*/  ISETP.GT.AND P0, PT, R15, 0xfe, PT ;  /* 0x000000fe0f00780c */ /* 0x000fda0003f04270 */
[----:B------:R-:W-:Y:S05]  /*18e0*/  @P0 BRA `(.L_x_41) ;  /* 0x00000000006c0947 */ /* 0x000fea0003800000 */
[----:B------:R-:W-:-:S13]  /*18f0*/  ISETP.GE.AND P0, PT, R15, 0x1, PT ;  /* 0x000000010f00780c */ /* 0x000fda0003f06270 */
[----:B------:R-:W-:Y:S05]  /*1900*/  @P0 BRA `(.L_x_42) ;  /* 0x0000000000740947 */ /* 0x000fea0003800000 */
[----:B------:R-:W-:Y:S02]  /*1910*/  ISETP.GE.AND P0, PT, R15, -0x18, PT ;  /* 0xffffffe80f00780c */ /* 0x000fe40003f06270 */
[----:B------:R-:W-:-:S11]  /*1920*/  LOP3.LUT R0, R0, 0x80000000, RZ, 0xc0, !PT ;  /* 0x8000000000007812 */ /* 0x000fd600078ec0ff */
[----:B------:R-:W-:Y:S05]  /*1930*/  @!P0 BRA `(.L_x_42) ;  /* 0x0000000000688947 */ /* 0x000fea0003800000 */
[CCC-:B------:R-:W-:Y:S01]  /*1940*/  FFMA.RZ R17, R21.reuse, R19.reuse, R22.reuse ;  /* 0x0000001315117223 */ /* 0x1c0fe2000000c016 */
[CCC-:B------:R-:W-:Y:S01]  /*1950*/  FFMA.RP R18, R21.reuse, R19.reuse, R22.reuse ;  /* 0x0000001315127223 */ /* 0x1c0fe20000008016 */
[----:B------:R-:W-:Y:S01]  /*1960*/  FFMA.RM R21, R21, R19, R22 ;  /* 0x0000001315157223 */ /* 0x000fe20000004016 */
[----:B------:R-:W-:Y:S02]  /*1970*/  IADD3 R19, PT, PT, R15, 0x20, RZ ;  /* 0x000000200f137810 */ /* 0x000fe40007ffe0ff */
[----:B------:R-:W-:Y:S02]  /*1980*/  LOP3.LUT R17, R17, 0x7fffff, RZ, 0xc0, !PT ;  /* 0x007fffff11117812 */ /* 0x000fe400078ec0ff */
[----:B------:R-:W-:Y:S02]  /*1990*/  ISETP.NE.AND P3, PT, R15, RZ, PT ;  /* 0x000000ff0f00720c */ /* 0x000fe40003f65270 */
[----:B------:R-:W-:Y:S02]  /*19a0*/  LOP3.LUT R20, R17, 0x800000, RZ, 0xfc, !PT ;  /* 0x0080000011147812 */ /* 0x000fe400078efcff */
[----:B------:R-:W-:-:S02]  /*19b0*/  ISETP.NE.AND P1, PT, R15, RZ, PT ;  /* 0x000000ff0f00720c */ /* 0x000fc40003f25270 */
[----:B------:R-:W-:Y:S02]  /*19c0*/  IADD3 R15, PT, PT, -R15, RZ, RZ ;  /* 0x000000ff0f0f7210 */ /* 0x000fe40007ffe1ff */
[----:B------:R-:W-:Y:S02]  /*19d0*/  SHF.L.U32 R19, R20, R19, RZ ;  /* 0x0000001314137219 */ /* 0x000fe400000006ff */
[----:B------:R-:W-:Y:S02]  /*19e0*/  FSETP.NEU.FTZ.AND P0, PT, R18, R21, PT ;  /* 0x000000151200720b */ /* 0x000fe40003f1d000 */
[----:B------:R-:W-:Y:S02]  /*19f0*/  SEL R15, R15, RZ, P3 ;  /* 0x000000ff0f0f7207 */ /* 0x000fe40001800000 */
[----:B------:R-:W-:Y:S02]  /*1a00*/  ISETP.NE.AND P1, PT, R19, RZ, P1 ;  /* 0x000000ff1300720c */ /* 0x000fe40000f25270 */
[----:B------:R-:W-:-:S02]  /*1a10*/  SHF.R.U32.HI R20, RZ, R15, R20 ;  /* 0x0000000fff147219 */ /* 0x000fc40000011614 */
[----:B------:R-:W-:Y:S02]  /*1a20*/  PLOP3.LUT P0, PT, P0, P1, PT, 0xf8, 0x8f ;  /* 0x00000000008f781c */ /* 0x000fe40000703f70 */
[----:B------:R-:W-:Y:S02]  /*1a30*/  SHF.R.U32.HI R15, RZ, 0x1, R20 ;  /* 0x00000001ff0f7819 */ /* 0x000fe40000011614 */
[----:B------:R-:W-:-:S04]  /*1a40*/  SEL R18, RZ, 0x1, !P0 ;  /* 0x00000001ff127807 */ /* 0x000fc80004000000 */
[----:B------:R-:W-:-:S04]  /*1a50*/  LOP3.LUT R17, R18, 0x1, R15, 0xf8, !PT ;  /* 0x0000000112117812 */ /* 0x000fc800078ef80f */
[----:B------:R-:W-:-:S05]  /*1a60*/  LOP3.LUT R20, R17, R20, RZ, 0xc0, !PT ;  /* 0x0000001411147212 */ /* 0x000fca00078ec0ff */
[----:B------:R-:W-:-:S05]  /*1a70*/  IMAD.IADD R15, R15, 0x1, R20 ;  /* 0x000000010f0f7824 */ /* 0x000fca00078e0214 */
[----:B------:R-:W-:Y:S01]  /*1a80*/  LOP3.LUT R0, R15, R0, RZ, 0xfc, !PT ;  /* 0x000000000f007212 */ /* 0x000fe200078efcff */
[----:B------:R-:W-:Y:S06]  /*1a90*/  BRA `(.L_x_42) ;  /* 0x0000000000107947 */ /* 0x000fec0003800000 */
.L_x_41:
[----:B------:R-:W-:-:S04]  /*1aa0*/  LOP3.LUT R0, R0, 0x80000000, RZ, 0xc0, !PT ;  /* 0x8000000000007812 */ /* 0x000fc800078ec0ff */
[----:B------:R-:W-:Y:S01]  /*1ab0*/  LOP3.LUT R0, R0, 0x7f800000, RZ, 0xfc, !PT ;  /* 0x7f80000000007812 */ /* 0x000fe200078efcff */
[----:B------:R-:W-:Y:S06]  /*1ac0*/  BRA `(.L_x_42) ;  /* 0x0000000000047947 */ /* 0x000fec0003800000 */
.L_x_40:
[----:B------:R-:W-:-:S07]  /*1ad0*/  LEA R0, R17, R0, 0x17 ;  /* 0x0000000011007211 */ /* 0x000fce00078eb8ff */
.L_x_42:
[----:B------:R-:W-:Y:S05]  /*1ae0*/  BSYNC.RECONVERGENT B3 ;  /* 0x0000000000037941 */ /* 0x000fea0003800200 */
.L_x_39:
[----:B------:R-:W-:Y:S05]  /*1af0*/  BRA `(.L_x_43) ;  /* 0x0000000000207947 */ /* 0x000fea0003800000 */
.L_x_38:
[----:B------:R-:W-:-:S04]  /*1b00*/  LOP3.LUT R0, R20, 0x80000000, R29, 0x48, !PT ;  /* 0x8000000014007812 */ /* 0x000fc800078e481d */
[----:B------:R-:W-:Y:S01]  /*1b10*/  LOP3.LUT R0, R0, 0x7f800000, RZ, 0xfc, !PT ;  /* 0x7f80000000007812 */ /* 0x000fe200078efcff */
[----:B------:R-:W-:Y:S06]  /*1b20*/  BRA `(.L_x_43) ;  /* 0x0000000000147947 */ /* 0x000fec0003800000 */
.L_x_37:
[----:B------:R-:W-:Y:S01]  /*1b30*/  LOP3.LUT R0, R20, 0x80000000, R29, 0x48, !PT ;  /* 0x8000000014007812 */ /* 0x000fe200078e481d */
[----:B------:R-:W-:Y:S06]  /*1b40*/  BRA `(.L_x_43) ;  /* 0x00000000000c7947 */ /* 0x000fec0003800000 */
.L_x_36:
[----:B------:R-:W0:Y:S01]  /*1b50*/  MUFU.RSQ R0, -QNAN ;  /* 0xffc0000000007908 */ /* 0x000e220000001400 */
[----:B------:R-:W-:Y:S05]  /*1b60*/  BRA `(.L_x_43) ;  /* 0x0000000000047947 */ /* 0x000fea0003800000 */
.L_x_35:
[----:B------:R-:W-:-:S07]  /*1b70*/  FADD.FTZ R0, R29, R14 ;  /* 0x0000000e1d007221 */ /* 0x000fce0000010000 */
.L_x_43:
[----:B------:R-:W-:Y:S05]  /*1b80*/  BSYNC.RECONVERGENT B2 ;  /* 0x0000000000027941 */ /* 0x000fea0003800200 */
.L_x_33:
[----:B------:R-:W-:-:S04]  /*1b90*/  HFMA2 R17, -RZ, RZ, 0, 0 ;  /* 0x00000000ff117431 */ /* 0x000fc800000001ff */
[----:B0-----:R-:W-:Y:S05]  /*1ba0*/  RET.REL.NODEC R16 `(_Z15rms_norm_kernelPKfS0_Pfiif) ;  /* 0xffffffe410147950 */ /* 0x001fea0003c3ffff */
.L_x_44:
[----:B------:R-:W-:-:S00]  /*1bb0*/  BRA `(.L_x_44) ;  /* 0xfffffffc00fc7947 */ /* 0x000fc0000383ffff */
[----:B------:R-:W-:-:S00]  /*1bc0*/  NOP ;  /* 0x0000000000007918 */ /* 0x000fc00000000000 */
        /* <DEDUP_REMOVED lines=11> */
.L_x_46:


//--------------------- .nv.shared._Z15rms_norm_kernelPKfS0_Pfiif --------------------------
	.section	.nv.shared._Z15rms_norm_kernelPKfS0_Pfiif,"aw",@nobits
	.sectionflags	@""
	.align	4
.nv.shared._Z15rms_norm_kernelPKfS0_Pfiif:
	.zero		2048


//--------------------- .nv.shared.reserved.0     --------------------------
	.section	.nv.shared.reserved.0,"aw",@nobits
	.weak		__nv_reservedSMEM_offset_0_alias
	.size		__nv_reservedSMEM_offset_0_alias, 0, 64
	.other		__nv_reservedSMEM_offset_0_alias,@"STO_CUDA_RESERVED_SHARED STV_DEFAULT"
__nv_reservedSMEM_offset_0_alias:
	.zero		0
	.zero		64


//--------------------- .nv.constant0._Z15rms_norm_kernelPKfS0_Pfiif --------------------------
	.section	.nv.constant0._Z15rms_norm_kernelPKfS0_Pfiif,"a",@progbits
	.sectionflags	@""
	.align	4
.nv.constant0._Z15rms_norm_kernelPKfS0_Pfiif:
	.zero		932


//--------------------- SYMBOLS --------------------------

	.type		.nv.reservedSmem.offset0,@object
	.size		.nv.reservedSmem.offset0,0x4
	.type		.nv.reservedSmem.cap,@object
	.size		.nv.reservedSmem.cap,0x4
